	.headerflags	@"EF_CUDA_TEXMODE_UNIFIED EF_CUDA_64BIT_ADDRESS EF_CUDA_SM89 EF_CUDA_VIRTUAL_SM(EF_CUDA_SM89)"
	.elftype	@"ET_EXEC"


//--------------------- .nv.info                  --------------------------
	.section	.nv.info,"",@"SHT_CUDA_INFO"
	.align	4


	//----- nvinfo : EIATTR_REGCOUNT
	.align		4
        /*0000*/ 	.byte	0x04, 0x2f
        /*0002*/ 	.short	(.L_2 - .L_1)
	.align		4
.L_1:
        /*0004*/ 	.word	index@(triton__0d1d2d3d4d5d6d7d8910de11)
        /*0008*/ 	.word	0x00000080


	//----- nvinfo : EIATTR_MAX_STACK_SIZE
	.align		4
.L_2:
        /*000c*/ 	.byte	0x04, 0x23
        /*000e*/ 	.short	(.L_4 - .L_3)
	.align		4
.L_3:
        /*0010*/ 	.word	index@(triton__0d1d2d3d4d5d6d7d8910de11)
        /*0014*/ 	.word	0x00000000


	//----- nvinfo : EIATTR_MIN_STACK_SIZE
	.align		4
.L_4:
        /*0018*/ 	.byte	0x04, 0x12
        /*001a*/ 	.short	(.L_6 - .L_5)
	.align		4
.L_5:
        /*001c*/ 	.word	index@(triton__0d1d2d3d4d5d6d7d8910de11)
        /*0020*/ 	.word	0x00000000


	//----- nvinfo : EIATTR_FRAME_SIZE
	.align		4
.L_6:
        /*0024*/ 	.byte	0x04, 0x11
        /*0026*/ 	.short	(.L_8 - .L_7)
	.align		4
.L_7:
        /*0028*/ 	.word	index@(triton__0d1d2d3d4d5d6d7d8910de11)
        /*002c*/ 	.word	0x00000000
.L_8:


//--------------------- .nv.info.triton__0d1d2d3d4d5d6d7d8910de11 --------------------------
	.section	.nv.info.triton__0d1d2d3d4d5d6d7d8910de11,"",@"SHT_CUDA_INFO"
	.align	4


	//----- nvinfo : EIATTR_CUDA_API_VERSION
	.align		4
        /*0000*/ 	.byte	0x04, 0x37
        /*0002*/ 	.short	(.L_10 - .L_9)
.L_9:
        /*0004*/ 	.word	0x0000007b


	//----- nvinfo : EIATTR_PARAM_CBANK
	.align		4
.L_10:
        /*0008*/ 	.byte	0x04, 0x0a
        /*000a*/ 	.short	(.L_12 - .L_11)
	.align		4
.L_11:
        /*000c*/ 	.word	index@(.nv.constant0.triton__0d1d2d3d4d5d6d7d8910de11)
        /*0010*/ 	.short	0x0160
        /*0012*/ 	.short	0x0050


	//----- nvinfo : EIATTR_CBANK_PARAM_SIZE
	.align		4
.L_12:
        /*0014*/ 	.byte	0x03, 0x19
        /*0016*/ 	.short	0x0050


	//----- nvinfo : EIATTR_KPARAM_INFO
	.align		4
        /*0018*/ 	.byte	0x04, 0x17
        /*001a*/ 	.short	(.L_14 - .L_13)
.L_13:
        /*001c*/ 	.word	0x00000000
        /*0020*/ 	.short	0x000b
        /*0022*/ 	.short	0x004c
        /*0024*/ 	.byte	0x00, 0xf0, 0x11, 0x00


	//----- nvinfo : EIATTR_KPARAM_INFO
	.align		4
.L_14:
        /*0028*/ 	.byte	0x04, 0x17
        /*002a*/ 	.short	(.L_16 - .L_15)
.L_15:
        /*002c*/ 	.word	0x00000000
        /*0030*/ 	.short	0x000a
        /*0032*/ 	.short	0x0048
        /*0034*/ 	.byte	0x00, 0xf0, 0x11, 0x00


	//----- nvinfo : EIATTR_KPARAM_INFO
	.align		4
.L_16:
        /*0038*/ 	.byte	0x04, 0x17
        /*003a*/ 	.short	(.L_18 - .L_17)
.L_17:
        /*003c*/ 	.word	0x00000000
        /*0040*/ 	.short	0x0009
        /*0042*/ 	.short	0x0044
        /*0044*/ 	.byte	0x00, 0xf0, 0x11, 0x00


	//----- nvinfo : EIATTR_KPARAM_INFO
	.align		4
.L_18:
        /*0048*/ 	.byte	0x04, 0x17
        /*004a*/ 	.short	(.L_20 - .L_19)
.L_19:
        /*004c*/ 	.word	0x00000000
        /*0050*/ 	.short	0x0008
        /*0052*/ 	.short	0x0040
        /*0054*/ 	.byte	0x00, 0xf0, 0x11, 0x00


	//----- nvinfo : EIATTR_KPARAM_INFO
	.align		4
.L_20:
        /*0058*/ 	.byte	0x04, 0x17
        /*005a*/ 	.short	(.L_22 - .L_21)
.L_21:
        /*005c*/ 	.word	0x00000000
        /*0060*/ 	.short	0x0007
        /*0062*/ 	.short	0x0038
        /*0064*/ 	.byte	0x00, 0xf0, 0x21, 0x00


	//----- nvinfo : EIATTR_KPARAM_INFO
	.align		4
.L_22:
        /*0068*/ 	.byte	0x04, 0x17
        /*006a*/ 	.short	(.L_24 - .L_23)
.L_23:
        /*006c*/ 	.word	0x00000000
        /*0070*/ 	.short	0x0006
        /*0072*/ 	.short	0x0030
        /*0074*/ 	.byte	0x00, 0xf0, 0x21, 0x00


	//----- nvinfo : EIATTR_KPARAM_INFO
	.align		4
.L_24:
        /*0078*/ 	.byte	0x04, 0x17
        /*007a*/ 	.short	(.L_26 - .L_25)
.L_25:
        /*007c*/ 	.word	0x00000000
        /*0080*/ 	.short	0x0005
        /*0082*/ 	.short	0x0028
        /*0084*/ 	.byte	0x00, 0xf0, 0x21, 0x00


	//----- nvinfo : EIATTR_KPARAM_INFO
	.align		4
.L_26:
        /*0088*/ 	.byte	0x04, 0x17
        /*008a*/ 	.short	(.L_28 - .L_27)
.L_27:
        /*008c*/ 	.word	0x00000000
        /*0090*/ 	.short	0x0004
        /*0092*/ 	.short	0x0020
        /*0094*/ 	.byte	0x00, 0xf0, 0x21, 0x00


	//----- nvinfo : EIATTR_KPARAM_INFO
	.align		4
.L_28:
        /*0098*/ 	.byte	0x04, 0x17
        /*009a*/ 	.short	(.L_30 - .L_29)
.L_29:
        /*009c*/ 	.word	0x00000000
        /*00a0*/ 	.short	0x0003
        /*00a2*/ 	.short	0x0018
        /*00a4*/ 	.byte	0x00, 0xf0, 0x21, 0x00


	//----- nvinfo : EIATTR_KPARAM_INFO
	.align		4
.L_30:
        /*00a8*/ 	.byte	0x04, 0x17
        /*00aa*/ 	.short	(.L_32 - .L_31)
.L_31:
        /*00ac*/ 	.word	0x00000000
        /*00b0*/ 	.short	0x0002
        /*00b2*/ 	.short	0x0010
        /*00b4*/ 	.byte	0x00, 0xf0, 0x21, 0x00


	//----- nvinfo : EIATTR_KPARAM_INFO
	.align		4
.L_32:
        /*00b8*/ 	.byte	0x04, 0x17
        /*00ba*/ 	.short	(.L_34 - .L_33)
.L_33:
        /*00bc*/ 	.word	0x00000000
        /*00c0*/ 	.short	0x0001
        /*00c2*/ 	.short	0x0008
        /*00c4*/ 	.byte	0x00, 0xf0, 0x21, 0x00


	//----- nvinfo : EIATTR_KPARAM_INFO
	.align		4
.L_34:
        /*00c8*/ 	.byte	0x04, 0x17
        /*00ca*/ 	.short	(.L_36 - .L_35)
.L_35:
        /*00cc*/ 	.word	0x00000000
        /*00d0*/ 	.short	0x0000
        /*00d2*/ 	.short	0x0000
        /*00d4*/ 	.byte	0x00, 0xf0, 0x21, 0x00


	//----- nvinfo : EIATTR_MAXREG_COUNT
	.align		4
.L_36:
        /*00d8*/ 	.byte	0x03, 0x1b
        /*00da*/ 	.short	0x00ff


	//----- nvinfo : EIATTR_EXIT_INSTR_OFFSETS
	.align		4
        /*00dc*/ 	.byte	0x04, 0x1c
        /*00de*/ 	.short	(.L_38 - .L_37)


	//   ....[0]....
.L_37:
        /*00e0*/ 	.word	0x00003160


	//   ....[1]....
        /*00e4*/ 	.word	0x000031b0


	//----- nvinfo : EIATTR_CTAIDZ_USED
	.align		4
.L_38:
        /*00e8*/ 	.byte	0x01, 0x04
	.zero		2


	//----- nvinfo : EIATTR_MAX_THREADS
	.align		4
        /*00ec*/ 	.byte	0x04, 0x05
        /*00ee*/ 	.short	(.L_40 - .L_39)
.L_39:
        /*00f0*/ 	.word	0x00000100
        /*00f4*/ 	.word	0x00000001
        /*00f8*/ 	.word	0x00000001
.L_40:


//--------------------- .nv.rel.action            --------------------------
	.section	.nv.rel.action,"",@"SHT_CUDA_RELOCINFO"
	.align	8
	.sectionentsize	8
        /*0000*/ 	.byte	0x73, 0x00, 0x00, 0x00, 0x00, 0x00, 0x00, 0x00, 0x00, 0x00, 0x00, 0x11, 0x25, 0x00, 0x05, 0x36


//--------------------- .nv.constant0.triton__0d1d2d3d4d5d6d7d8910de11 --------------------------
	.section	.nv.constant0.triton__0d1d2d3d4d5d6d7d8910de11,"a",@progbits
	.align	4
.nv.constant0.triton__0d1d2d3d4d5d6d7d8910de11:
	.zero		432


//--------------------- .text.triton__0d1d2d3d4d5d6d7d8910de11 --------------------------
	.section	.text.triton__0d1d2d3d4d5d6d7d8910de11,"ax",@progbits
	.sectionflags	@"SHF_BARRIERS=1"
	.sectioninfo	@"SHI_REGISTERS=128"
	.align	128
        .global         triton__0d1d2d3d4d5d6d7d8910de11
        .type           triton__0d1d2d3d4d5d6d7d8910de11,@function
        .size           triton__0d1d2d3d4d5d6d7d8910de11,(.L_x_1 - triton__0d1d2d3d4d5d6d7d8910de11)
        .other          triton__0d1d2d3d4d5d6d7d8910de11,@"STO_CUDA_ENTRY STV_DEFAULT"
triton__0d1d2d3d4d5d6d7d8910de11:
.text.triton__0d1d2d3d4d5d6d7d8910de11:
[----:B------:R-:W-:-:S02]  /*0000*/  MOV R1, c[0x0][0x28] ;  /* 0x00000a0000017a02 */ /* 0x000fc40000000f00 */
[----:B------:R-:W0:Y:S01]  /*0010*/  S2R R0, SR_CTAID.Z ;  /* 0x0000000000007919 */ /* 0x000e220000002700 */
[----:B------:R-:W1:Y:S01]  /*0020*/  S2UR UR4, SR_CTAID.Y ;  /* 0x00000000000479c3 */ /* 0x000e620000002600 */
[----:B------:R-:W-:Y:S01]  /*0030*/  PRMT R20, RZ, 0x7610, R20 ;  /* 0x00007610ff147816 */ /* 0x000fe20000000014 */
[----:B------:R-:W-:Y:S01]  /*0040*/  ULDC.64 UR8, c[0x0][0x118] ;  /* 0x0000460000087ab9 */ /* 0x000fe20000000a00 */
[----:B------:R-:W2:Y:S01]  /*0050*/  S2R R8, SR_TID.X ;  /* 0x0000000000087919 */ /* 0x000ea20000002100 */
[----:B------:R-:W-:Y:S02]  /*0060*/  PRMT R111, RZ, 0x7610, R111 ;  /* 0x00007610ff6f7816 */ /* 0x000fe4000000006f */
[----:B------:R-:W-:Y:S01]  /*0070*/  PRMT R110, RZ, 0x7610, R110 ;  /* 0x00007610ff6e7816 */ /* 0x000fe2000000006e */
[----:B------:R-:W2:Y:S01]  /*0080*/  S2R R3, SR_CTAID.X ;  /* 0x0000000000037919 */ /* 0x000ea20000002500 */
[----:B0-----:R-:W-:-:S05]  /*0090*/  IADD3 R0, R0, 0x1, RZ ;  /* 0x0000000100007810 */ /* 0x001fca0007ffe0ff */
[----:B-1----:R-:W-:Y:S01]  /*00a0*/  IMAD R0, R0, UR4, RZ ;  /* 0x0000000400007c24 */ /* 0x002fe2000f8e02ff */
[----:B------:R-:W-:Y:S01]  /*00b0*/  ULDC.64 UR4, c[0x0][0x1a0] ;  /* 0x0000680000047ab9 */ /* 0x000fe20000000a00 */
[----:B--2---:R-:W-:Y:S01]  /*00c0*/  PRMT R13, R8, 0x6540, R3 ;  /* 0x00006540080d7816 */ /* 0x004fe20000000003 */
[----:B------:R-:W-:Y:S02]  /*00d0*/  UIMAD UR6, UR5, UR4, URZ ;  /* 0x00000004050672a4 */ /* 0x000fe4000f8e023f */
[----:B------:R-:W-:Y:S02]  /*00e0*/  SHF.L.U32 R2, R0, 0x4, RZ ;  /* 0x0000000400027819 */ /* 0x000fe400000006ff */
[----:B------:R-:W-:Y:S02]  /*00f0*/  ISETP.GE.AND P0, PT, R13, c[0x0][0x1ac], PT ;  /* 0x00006b000d007a0c */ /* 0x000fe40003f06270 */
[C---:B------:R-:W-:Y:S01]  /*0100*/  IADD3 R61, R2.reuse, 0x1, RZ ;  /* 0x00000001023d7810 */ /* 0x040fe20007ffe0ff */
[C---:B------:R-:W-:Y:S01]  /*0110*/  IMAD R11, R2.reuse, UR6, R13 ;  /* 0x00000006020b7c24 */ /* 0x040fe2000f8e020d */
[C---:B------:R-:W-:Y:S01]  /*0120*/  ISETP.LT.AND P3, PT, R2.reuse, 0x3700, !P0 ;  /* 0x000037000200780c */ /* 0x040fe20004761270 */
[----:B------:R-:W-:Y:S01]  /*0130*/  IMAD.HI R22, R2, 0x66666667, RZ ;  /* 0x6666666702167827 */ /* 0x000fe200078e02ff */
[----:B------:R-:W-:-:S02]  /*0140*/  ISETP.LT.AND P4, PT, R61, 0x3700, !P0 ;  /* 0x000037003d00780c */ /* 0x000fc40004781270 */
[----:B------:R-:W-:Y:S01]  /*0150*/  MOV R0, 0x2 ;  /* 0x0000000200007802 */ /* 0x000fe20000000f00 */
[C---:B------:R-:W-:Y:S01]  /*0160*/  IMAD.HI R57, R2.reuse, 0x66666667, RZ ;  /* 0x6666666702397827 */ /* 0x040fe200078e02ff */
[C---:B------:R-:W-:Y:S02]  /*0170*/  IADD3 R17, R11.reuse, UR6, RZ ;  /* 0x000000060b117c10 */ /* 0x040fe4000fffe0ff */
[----:B------:R-:W-:Y:S01]  /*0180*/  SHF.R.U32.HI R9, RZ, 0x1f, R22 ;  /* 0x0000001fff097819 */ /* 0x000fe20000011616 */
[CC--:B------:R-:W-:Y:S01]  /*0190*/  IMAD.WIDE R4, R11.reuse, R0.reuse, c[0x0][0x160] ;  /* 0x000058000b047625 */ /* 0x0c0fe200078e0200 */
[----:B------:R-:W-:Y:S02]  /*01a0*/  IADD3 R55, R2, 0x5, RZ ;  /* 0x0000000502377810 */ /* 0x000fe40007ffe0ff */
[----:B------:R-:W-:Y:S01]  /*01b0*/  LEA.HI.SX32 R22, R22, R9, 0x18 ;  /* 0x0000000916167211 */ /* 0x000fe200078fc2ff */
[-C--:B------:R-:W-:Y:S01]  /*01c0*/  IMAD.WIDE R10, R11, R0.reuse, c[0x0][0x170] ;  /* 0x00005c000b0a7625 */ /* 0x080fe200078e0200 */
[C---:B------:R-:W-:Y:S01]  /*01d0*/  IADD3 R25, R2.reuse, 0x2, RZ ;  /* 0x0000000202197810 */ /* 0x040fe20007ffe0ff */
[----:B------:R0:W2:Y:S01]  /*01e0*/  @P3 LDG.E.EL.U16 R111, [R4.64] ;  /* 0x00000008046f3981 */ /* 0x0000a2000c2e1500 */
[C---:B------:R-:W-:Y:S01]  /*01f0*/  IADD3 R31, R2.reuse, 0x3, RZ ;  /* 0x00000003021f7810 */ /* 0x040fe20007ffe0ff */
[----:B------:R-:W-:Y:S01]  /*0200*/  IMAD.WIDE R6, R17, R0, c[0x0][0x160] ;  /* 0x0000580011067625 */ /* 0x000fe200078e0200 */
[C---:B------:R-:W-:Y:S01]  /*0210*/  IADD3 R51, R2.reuse, 0x9, RZ ;  /* 0x0000000902337810 */ /* 0x040fe20007ffe0ff */
[----:B------:R1:W3:Y:S01]  /*0220*/  @P3 LDG.E.EL.U16 R110, [R10.64] ;  /* 0x000000080a6e3981 */ /* 0x0002e2000c2e1500 */
[C---:B------:R-:W-:Y:S01]  /*0230*/  IADD3 R65, R2.reuse, 0x4, RZ ;  /* 0x0000000402417810 */ /* 0x040fe20007ffe0ff */
[----:B------:R-:W-:Y:S01]  /*0240*/  IMAD.HI R9, R61, 0x66666667, RZ ;  /* 0x666666673d097827 */ /* 0x000fe200078e02ff */
[----:B------:R-:W-:Y:S01]  /*0250*/  IADD3 R43, R2, 0x7, RZ ;  /* 0x00000007022b7810 */ /* 0x000fe20007ffe0ff */
[----:B------:R4:W5:Y:S01]  /*0260*/  @P4 LDG.E.EL.U16 R20, [R6.64] ;  /* 0x0000000806144981 */ /* 0x000962000c2e1500 */
[----:B------:R-:W-:Y:S01]  /*0270*/  PRMT R32, RZ, 0x7610, R32 ;  /* 0x00007610ff207816 */ /* 0x000fe20000000020 */
[----:B------:R-:W-:Y:S01]  /*0280*/  IMAD.HI R24, R55, 0x66666667, RZ ;  /* 0x6666666737187827 */ /* 0x000fe200078e02ff */
[----:B0-----:R-:W-:-:S02]  /*0290*/  SHF.R.U32.HI R4, RZ, 0x1f, R9 ;  /* 0x0000001fff047819 */ /* 0x001fc40000011609 */
[C---:B------:R-:W-:Y:S01]  /*02a0*/  IADD3 R49, R2.reuse, 0x6, RZ ;  /* 0x0000000602317810 */ /* 0x040fe20007ffe0ff */
[----:B-1----:R-:W-:Y:S01]  /*02b0*/  IMAD.HI R10, R25, 0x66666667, RZ ;  /* 0x66666667190a7827 */ /* 0x002fe200078e02ff */
[----:B------:R-:W-:Y:S02]  /*02c0*/  IADD3 R21, R2, 0xd, RZ ;  /* 0x0000000d02157810 */ /* 0x000fe40007ffe0ff */
[----:B------:R-:W-:Y:S01]  /*02d0*/  SHF.R.U32.HI R12, RZ, 0x1f, R57 ;  /* 0x0000001fff0c7819 */ /* 0x000fe20000011639 */
[----:B----4-:R-:W-:Y:S01]  /*02e0*/  IMAD.HI R6, R31, 0x66666667, RZ ;  /* 0x666666671f067827 */ /* 0x010fe200078e02ff */
[----:B------:R-:W-:-:S03]  /*02f0*/  SHF.R.U32.HI R7, RZ, 0x1f, R24 ;  /* 0x0000001fff077819 */ /* 0x000fc60000011618 */
[----:B------:R-:W-:Y:S01]  /*0300*/  IMAD.HI R50, R51, 0x66666667, RZ ;  /* 0x6666666733327827 */ /* 0x000fe200078e02ff */
[----:B------:R-:W-:Y:S02]  /*0310*/  LEA.HI.SX32 R18, R9, R4, 0x18 ;  /* 0x0000000409127211 */ /* 0x000fe400078fc2ff */
[----:B------:R-:W-:Y:S01]  /*0320*/  LEA.HI.SX32 R24, R24, R7, 0x18 ;  /* 0x0000000718187211 */ /* 0x000fe200078fc2ff */
[----:B------:R-:W-:Y:S01]  /*0330*/  IMAD.WIDE R14, R17, R0, c[0x0][0x170] ;  /* 0x00005c00110e7625 */ /* 0x000fe200078e0200 */
[----:B------:R-:W-:Y:S02]  /*0340*/  SHF.R.U32.HI R5, RZ, 0x1f, R10 ;  /* 0x0000001fff057819 */ /* 0x000fe4000001160a */
[----:B------:R-:W-:Y:S01]  /*0350*/  SHF.R.U32.HI R7, RZ, 0x1f, R6 ;  /* 0x0000001fff077819 */ /* 0x000fe20000011606 */
[----:B------:R-:W-:Y:S01]  /*0360*/  IMAD.HI R28, R65, 0x66666667, RZ ;  /* 0x66666667411c7827 */ /* 0x000fe200078e02ff */
[----:B------:R-:W-:Y:S01]  /*0370*/  SHF.R.U32.HI R9, RZ, 0x1f, R50 ;  /* 0x0000001fff097819 */ /* 0x000fe20000011632 */
[----:B------:R0:W4:Y:S02]  /*0380*/  @P4 LDG.E.EL.U16 R32, [R14.64] ;  /* 0x000000080e204981 */ /* 0x000124000c2e1500 */
[----:B------:R-:W-:Y:S01]  /*0390*/  IMAD.HI R42, R43, 0x66666667, RZ ;  /* 0x666666672b2a7827 */ /* 0x000fe200078e02ff */
[----:B------:R-:W-:-:S02]  /*03a0*/  LEA.HI.SX32 R10, R10, R5, 0x18 ;  /* 0x000000050a0a7211 */ /* 0x000fc400078fc2ff */
[----:B------:R-:W-:Y:S01]  /*03b0*/  LEA.HI.SX32 R50, R50, R9, 0x18 ;  /* 0x0000000932327211 */ /* 0x000fe200078fc2ff */
[----:B------:R-:W-:Y:S01]  /*03c0*/  IMAD.HI R52, R49, 0x66666667, RZ ;  /* 0x6666666731347827 */ /* 0x000fe200078e02ff */
[----:B------:R-:W-:Y:S02]  /*03d0*/  IADD3 R5, R2, 0x8, RZ ;  /* 0x0000000802057810 */ /* 0x000fe40007ffe0ff */
[----:B------:R-:W-:Y:S02]  /*03e0*/  SHF.R.U32.HI R9, RZ, 0x1f, R42 ;  /* 0x0000001fff097819 */ /* 0x000fe4000001162a */
[----:B0-----:R-:W-:Y:S02]  /*03f0*/  LEA.HI.SX32 R14, R6, R7, 0x18 ;  /* 0x00000007060e7211 */ /* 0x001fe400078fc2ff */
[----:B------:R-:W-:Y:S01]  /*0400*/  SHF.R.U32.HI R7, RZ, 0x1f, R28 ;  /* 0x0000001fff077819 */ /* 0x000fe2000001161c */
[----:B------:R-:W-:Y:S01]  /*0410*/  IMAD.HI R46, R5, 0x66666667, RZ ;  /* 0x66666667052e7827 */ /* 0x000fe200078e02ff */
[----:B------:R-:W-:-:S02]  /*0420*/  LEA.HI.SX32 R42, R42, R9, 0x18 ;  /* 0x000000092a2a7211 */ /* 0x000fc400078fc2ff */
[----:B------:R-:W-:Y:S01]  /*0430*/  LEA.HI.SX32 R28, R28, R7, 0x18 ;  /* 0x000000071c1c7211 */ /* 0x000fe200078fc2ff */
[----:B------:R-:W-:Y:S01]  /*0440*/  IMAD.HI R4, R21, 0x66666667, RZ ;  /* 0x6666666715047827 */ /* 0x000fe200078e02ff */
[----:B------:R-:W-:Y:S02]  /*0450*/  SHF.R.U32.HI R7, RZ, 0x1f, R52 ;  /* 0x0000001fff077819 */ /* 0x000fe40000011634 */
[C---:B------:R-:W-:Y:S02]  /*0460*/  IADD3 R121, R2.reuse, 0xe, RZ ;  /* 0x0000000e02797810 */ /* 0x040fe40007ffe0ff */
[----:B------:R-:W-:Y:S02]  /*0470*/  IADD3 R9, R2, 0xa, RZ ;  /* 0x0000000a02097810 */ /* 0x000fe40007ffe0ff */
[----:B------:R-:W-:Y:S01]  /*0480*/  LEA.HI.SX32 R57, R57, R12, 0x18 ;  /* 0x0000000c39397211 */ /* 0x000fe200078fc2ff */
[----:B------:R-:W-:Y:S01]  /*0490*/  IMAD.HI R26, R121, 0x66666667, RZ ;  /* 0x66666667791a7827 */ /* 0x000fe200078e02ff */
[----:B------:R-:W-:-:S02]  /*04a0*/  LEA.HI.SX32 R52, R52, R7, 0x18 ;  /* 0x0000000734347211 */ /* 0x000fc400078fc2ff */
[----:B------:R-:W-:Y:S01]  /*04b0*/  SHF.R.U32.HI R11, RZ, 0x1f, R46 ;  /* 0x0000001fff0b7819 */ /* 0x000fe2000001162e */
[----:B------:R-:W-:Y:S01]  /*04c0*/  IMAD.HI R12, R9, 0x66666667, RZ ;  /* 0x66666667090c7827 */ /* 0x000fe200078e02ff */
[C---:B------:R-:W-:Y:S02]  /*04d0*/  IADD3 R35, R2.reuse, 0xb, RZ ;  /* 0x0000000b02237810 */ /* 0x040fe40007ffe0ff */
[----:B------:R-:W-:Y:S02]  /*04e0*/  SHF.R.U32.HI R7, RZ, 0x1f, R4 ;  /* 0x0000001fff077819 */ /* 0x000fe40000011604 */
[----:B------:R-:W-:Y:S01]  /*04f0*/  IADD3 R33, R2, 0xc, RZ ;  /* 0x0000000c02217810 */ /* 0x000fe20007ffe0ff */
[----:B------:R-:W-:Y:S01]  /*0500*/  IMAD.HI R38, R35, 0x66666667, RZ ;  /* 0x6666666723267827 */ /* 0x000fe200078e02ff */
[----:B------:R-:W-:Y:S02]  /*0510*/  LEA.HI.SX32 R46, R46, R11, 0x18 ;  /* 0x0000000b2e2e7211 */ /* 0x000fe400078fc2ff */
[----:B------:R-:W-:Y:S01]  /*0520*/  LEA.HI.SX32 R4, R4, R7, 0x18 ;  /* 0x0000000704047211 */ /* 0x000fe200078fc2ff */
[----:B------:R-:W-:Y:S01]  /*0530*/  IMAD.HI R6, R61, 0x66666667, RZ ;  /* 0x666666673d067827 */ /* 0x000fe200078e02ff */
[----:B------:R-:W-:-:S02]  /*0540*/  SHF.R.U32.HI R11, RZ, 0x1f, R26 ;  /* 0x0000001fff0b7819 */ /* 0x000fc4000001161a */
[----:B------:R-:W-:Y:S01]  /*0550*/  SHF.R.U32.HI R7, RZ, 0x1f, R12 ;  /* 0x0000001fff077819 */ /* 0x000fe2000001160c */
[----:B------:R-:W-:Y:S01]  /*0560*/  IMAD.HI R34, R33, 0x66666667, RZ ;  /* 0x6666666721227827 */ /* 0x000fe200078e02ff */
[----:B------:R-:W-:Y:S02]  /*0570*/  LEA.HI.SX32 R26, R26, R11, 0x18 ;  /* 0x0000000b1a1a7211 */ /* 0x000fe400078fc2ff */
[----:B------:R-:W-:Y:S01]  /*0580*/  LEA.HI.SX32 R12, R12, R7, 0x18 ;  /* 0x000000070c0c7211 */ /* 0x000fe200078fc2ff */
[----:B------:R-:W-:Y:S01]  /*0590*/  IMAD.HI R59, R65, 0x66666667, RZ ;  /* 0x66666667413b7827 */ /* 0x000fe200078e02ff */
[----:B------:R-:W-:Y:S02]  /*05a0*/  SHF.R.U32.HI R11, RZ, 0x1f, R38 ;  /* 0x0000001fff0b7819 */ /* 0x000fe40000011626 */
[----:B------:R-:W-:Y:S02]  /*05b0*/  SHF.R.U32.HI R7, RZ, 0x1f, R6 ;  /* 0x0000001fff077819 */ /* 0x000fe40000011606 */
[----:B------:R-:W-:Y:S01]  /*05c0*/  SHF.R.U32.HI R15, RZ, 0x1f, R34 ;  /* 0x0000001fff0f7819 */ /* 0x000fe20000011622 */
[----:B------:R-:W-:Y:S01]  /*05d0*/  IMAD.HI R45, R49, 0x66666667, RZ ;  /* 0x66666667312d7827 */ /* 0x000fe200078e02ff */
[----:B------:R-:W-:-:S02]  /*05e0*/  LEA.HI.SX32 R38, R38, R11, 0x18 ;  /* 0x0000000b26267211 */ /* 0x000fc400078fc2ff */
[----:B------:R-:W-:Y:S01]  /*05f0*/  LEA.HI.SX32 R37, R6, R7, 0x18 ;  /* 0x0000000706257211 */ /* 0x000fe200078fc2ff */
[----:B------:R-:W-:Y:S01]  /*0600*/  IMAD.HI R11, R25, 0x66666667, RZ ;  /* 0x66666667190b7827 */ /* 0x000fe200078e02ff */
[----:B------:R-:W-:Y:S02]  /*0610*/  LEA.HI.SX32 R34, R34, R15, 0x18 ;  /* 0x0000000f22227211 */ /* 0x000fe400078fc2ff */
[----:B------:R-:W-:Y:S01]  /*0620*/  SHF.R.U32.HI R6, RZ, 0x1f, R59 ;  /* 0x0000001fff067819 */ /* 0x000fe2000001163b */
[----:B------:R-:W-:Y:S01]  /*0630*/  IMAD.HI R15, R31, 0x66666667, RZ ;  /* 0x666666671f0f7827 */ /* 0x000fe200078e02ff */
[----:B------:R-:W-:Y:S02]  /*0640*/  SHF.R.U32.HI R16, RZ, 0x1f, R11 ;  /* 0x0000001fff107819 */ /* 0x000fe4000001160b */
[----:B------:R-:W-:Y:S01]  /*0650*/  LEA.HI.SX32 R59, R59, R6, 0x18 ;  /* 0x000000063b3b7211 */ /* 0x000fe200078fc2ff */
[----:B------:R-:W-:Y:S01]  /*0660*/  IMAD.HI R41, R43, 0x66666667, RZ ;  /* 0x666666672b297827 */ /* 0x000fe200078e02ff */
[----:B------:R-:W-:-:S02]  /*0670*/  SHF.R.U32.HI R6, RZ, 0x1f, R45 ;  /* 0x0000001fff067819 */ /* 0x000fc4000001162d */
[----:B------:R-:W-:Y:S02]  /*0680*/  SHF.R.U32.HI R30, RZ, 0x1f, R15 ;  /* 0x0000001fff1e7819 */ /* 0x000fe4000001160f */
[----:B------:R-:W-:Y:S02]  /*0690*/  ISETP.LT.AND P1, PT, R25, 0x3700, !P0 ;  /* 0x000037001900780c */ /* 0x000fe40004721270 */
[----:B------:R-:W-:Y:S02]  /*06a0*/  LEA.HI.SX32 R53, R11, R16, 0x18 ;  /* 0x000000100b357211 */ /* 0x000fe400078fc2ff */
[----:B------:R-:W-:Y:S02]  /*06b0*/  LEA.HI.SX32 R45, R45, R6, 0x18 ;  /* 0x000000062d2d7211 */ /* 0x000fe400078fc2ff */
[----:B------:R-:W-:Y:S02]  /*06c0*/  LEA.HI.SX32 R29, R15, R30, 0x18 ;  /* 0x0000001e0f1d7211 */ /* 0x000fe400078fc2ff */
[----:B------:R-:W-:-:S02]  /*06d0*/  SHF.R.U32.HI R6, RZ, 0x1f, R41 ;  /* 0x0000001fff067819 */ /* 0x000fc40000011629 */
[----:B------:R-:W-:Y:S02]  /*06e0*/  IADD3 R11, R17, UR6, RZ ;  /* 0x00000006110b7c10 */ /* 0x000fe4000fffe0ff */
[----:B------:R-:W-:Y:S01]  /*06f0*/  IADD3 R40, R2, 0x3, RZ ;  /* 0x0000000302287810 */ /* 0x000fe20007ffe0ff */
[----:B------:R-:W-:Y:S01]  /*0700*/  IMAD.HI R63, R55, 0x66666667, RZ ;  /* 0x66666667373f7827 */ /* 0x000fe200078e02ff */
[----:B------:R-:W-:Y:S02]  /*0710*/  LEA.HI.SX32 R41, R41, R6, 0x18 ;  /* 0x0000000629297211 */ /* 0x000fe400078fc2ff */
[----:B------:R-:W-:Y:S01]  /*0720*/  PRMT R75, RZ, 0x7610, R75 ;  /* 0x00007610ff4b7816 */ /* 0x000fe2000000004b */
[----:B------:R-:W-:Y:S01]  /*0730*/  IMAD.WIDE R6, R11, R0, c[0x0][0x160] ;  /* 0x000058000b067625 */ /* 0x000fe200078e0200 */
[----:B------:R-:W-:-:S03]  /*0740*/  SHF.R.U32.HI R16, RZ, 0x1f, R63 ;  /* 0x0000001fff107819 */ /* 0x000fc6000001163f */
[----:B------:R-:W-:Y:S01]  /*0750*/  IMAD R29, R29, -0x280, R40 ;  /* 0xfffffd801d1d7824 */ /* 0x000fe200078e0228 */
[----:B------:R-:W-:Y:S01]  /*0760*/  MOV R40, 0x4 ;  /* 0x0000000400287802 */ /* 0x000fe20000000f00 */
[----:B------:R-:W-:Y:S01]  /*0770*/  IMAD.HI R27, R5, 0x66666667, RZ ;  /* 0x66666667051b7827 */ /* 0x000fe200078e02ff */
[----:B------:R0:W2:Y:S03]  /*0780*/  @P1 LDG.E.EL.U16 R75, [R6.64] ;  /* 0x00000008064b1981 */ /* 0x0000a6000c2e1500 */
[--C-:B------:R-:W-:Y:S02]  /*0790*/  IMAD R67, R22, UR6, R13.reuse ;  /* 0x0000000616437c24 */ /* 0x100fe4000f8e020d */
[C---:B------:R-:W-:Y:S01]  /*07a0*/  IMAD R69, R18.reuse, UR6, R13 ;  /* 0x0000000612457c24 */ /* 0x040fe2000f8e020d */
[----:B------:R-:W-:Y:S01]  /*07b0*/  ISETP.GE.AND P5, PT, R61, 0x3700, PT ;  /* 0x000037003d00780c */ /* 0x000fe20003fa6270 */
[----:B------:R-:W-:Y:S01]  /*07c0*/  IMAD R61, R18, -0x280, R61 ;  /* 0xfffffd80123d7824 */ /* 0x000fe200078e023d */
[----:B------:R-:W-:Y:S01]  /*07d0*/  LEA.HI.SX32 R63, R63, R16, 0x18 ;  /* 0x000000103f3f7211 */ /* 0x000fe200078fc2ff */
[----:B------:R-:W-:Y:S01]  /*07e0*/  IMAD.WIDE R18, R69, R40, c[0x0][0x178] ;  /* 0x00005e0045127625 */ /* 0x000fe200078e0228 */
[----:B------:R-:W-:-:S02]  /*07f0*/  MOV R73, RZ ;  /* 0x000000ff00497202 */ /* 0x000fc40000000f00 */
[----:B------:R-:W-:Y:S01]  /*0800*/  MOV R117, RZ ;  /* 0x000000ff00757202 */ /* 0x000fe20000000f00 */
[CC--:B0-----:R-:W-:Y:S01]  /*0810*/  IMAD.WIDE R6, R67.reuse, R40.reuse, c[0x0][0x178] ;  /* 0x00005e0043067625 */ /* 0x0c1fe200078e0228 */
[----:B------:R-:W-:Y:S02]  /*0820*/  SHF.R.U32.HI R16, RZ, 0x1f, R27 ;  /* 0x0000001fff107819 */ /* 0x000fe4000001161b */
[----:B------:R-:W-:Y:S01]  /*0830*/  MOV R115, RZ ;  /* 0x000000ff00737202 */ /* 0x000fe20000000f00 */
[-C--:B------:R-:W-:Y:S01]  /*0840*/  IMAD.WIDE R66, R67, R40.reuse, c[0x0][0x180] ;  /* 0x0000600043427625 */ /* 0x080fe200078e0228 */
[----:B------:R-:W-:Y:S01]  /*0850*/  MOV R112, RZ ;  /* 0x000000ff00707202 */ /* 0x000fe20000000f00 */
[----:B------:R0:W2:Y:S02]  /*0860*/  @P3 LDG.E.EL R73, [R6.64] ;  /* 0x0000000806493981 */ /* 0x0000a4000c2e1900 */
[----:B------:R-:W-:Y:S01]  /*0870*/  IMAD.WIDE R68, R69, R40, c[0x0][0x180] ;  /* 0x0000600045447625 */ /* 0x000fe200078e0228 */
[----:B------:R-:W-:Y:S01]  /*0880*/  ISETP.LT.AND P2, PT, R31, 0x3700, !P0 ;  /* 0x000037001f00780c */ /* 0x000fe20004741270 */
[----:B------:R1:W2:Y:S01]  /*0890*/  @P3 LDG.E.EL R117, [R66.64] ;  /* 0x0000000842753981 */ /* 0x0002a2000c2e1900 */
[----:B------:R-:W-:Y:S01]  /*08a0*/  LEA.HI.SX32 R27, R27, R16, 0x18 ;  /* 0x000000101b1b7211 */ /* 0x000fe200078fc2ff */
[C---:B------:R-:W-:Y:S01]  /*08b0*/  IMAD R15, R10.reuse, UR6, R13 ;  /* 0x000000060a0f7c24 */ /* 0x040fe2000f8e020d */
[----:B------:R-:W-:Y:S01]  /*08c0*/  PRMT R102, RZ, 0x7610, R102 ;  /* 0x00007610ff667816 */ /* 0x000fe20000000066 */
[C---:B------:R-:W-:Y:S01]  /*08d0*/  IMAD.WIDE R16, R11.reuse, R0, c[0x0][0x170] ;  /* 0x00005c000b107625 */ /* 0x040fe200078e0200 */
[----:B------:R-:W-:Y:S01]  /*08e0*/  IADD3 R47, R11, UR6, RZ ;  /* 0x000000060b2f7c10 */ /* 0x000fe2000fffe0ff */
[----:B------:R0:W2:Y:S01]  /*08f0*/  @P4 LDG.E.EL R115, [R18.64] ;  /* 0x0000000812734981 */ /* 0x0000a2000c2e1900 */
[----:B------:R-:W-:Y:S01]  /*0900*/  ISETP.GE.AND P3, PT, R25, 0x3700, PT ;  /* 0x000037001900780c */ /* 0x000fe20003f66270 */
[----:B------:R-:W-:-:S02]  /*0910*/  IMAD R25, R10, -0x280, R25 ;  /* 0xfffffd800a197824 */ /* 0x000fc400078e0219 */
[----:B------:R1:W2:Y:S01]  /*0920*/  @P4 LDG.E.EL R112, [R68.64] ;  /* 0x0000000844704981 */ /* 0x0002a2000c2e1900 */
[----:B------:R-:W-:Y:S01]  /*0930*/  ISETP.GE.AND P4, PT, R31, 0x3700, PT ;  /* 0x000037001f00780c */ /* 0x000fe20003f86270 */
[----:B------:R-:W-:Y:S01]  /*0940*/  CS2R R108, SRZ ;  /* 0x00000000006c7805 */ /* 0x000fe2000001ff00 */
[----:B------:R-:W-:Y:S01]  /*0950*/  MOV R101, RZ ;  /* 0x000000ff00657202 */ /* 0x000fe20000000f00 */
[C---:B------:R-:W-:Y:S01]  /*0960*/  IMAD R31, R14.reuse, -0x280, R31 ;  /* 0xfffffd800e1f7824 */ /* 0x040fe200078e021f */
[----:B------:R1:W2:Y:S01]  /*0970*/  @P1 LDG.E.EL.U16 R102, [R16.64] ;  /* 0x0000000810661981 */ /* 0x0002a2000c2e1500 */
[----:B0-----:R-:W-:Y:S02]  /*0980*/  IMAD R19, R14, UR6, R13 ;  /* 0x000000060e137c24 */ /* 0x001fe4000f8e020d */
[----:B------:R-:W-:Y:S01]  /*0990*/  IMAD.WIDE R10, R15, R40, c[0x0][0x178] ;  /* 0x00005e000f0a7625 */ /* 0x000fe200078e0228 */
[----:B------:R-:W-:-:S03]  /*09a0*/  PRMT R103, RZ, 0x7610, R103 ;  /* 0x00007610ff677816 */ /* 0x000fc60000000067 */
[----:B------:R-:W-:Y:S01]  /*09b0*/  IMAD.WIDE R14, R15, R40, c[0x0][0x180] ;  /* 0x000060000f0e7625 */ /* 0x000fe200078e0228 */
[----:B------:R0:W2:Y:S03]  /*09c0*/  @P1 LDG.E.EL R101, [R10.64] ;  /* 0x000000080a651981 */ /* 0x0000a6000c2e1900 */
[-C--:B-1----:R-:W-:Y:S01]  /*09d0*/  IMAD.WIDE R16, R47, R0.reuse, c[0x0][0x160] ;  /* 0x000058002f107625 */ /* 0x082fe200078e0200 */
[----:B------:R1:W2:Y:S01]  /*09e0*/  @P1 LDG.E.EL R109, [R14.64] ;  /* 0x000000080e6d1981 */ /* 0x0002a2000c2e1900 */
[----:B------:R-:W-:Y:S02]  /*09f0*/  ISETP.LT.AND P1, PT, R65, 0x3700, !P0 ;  /* 0x000037004100780c */ /* 0x000fe40004721270 */
[----:B------:R-:W-:Y:S01]  /*0a00*/  PRMT R97, RZ, 0x7610, R97 ;  /* 0x00007610ff617816 */ /* 0x000fe20000000061 */
[----:B------:R0:W2:Y:S01]  /*0a10*/  @P2 LDG.E.EL.U16 R103, [R16.64] ;  /* 0x0000000810672981 */ /* 0x0000a2000c2e1500 */
[----:B------:R-:W-:Y:S01]  /*0a20*/  MOV R58, RZ ;  /* 0x000000ff003a7202 */ /* 0x000fe20000000f00 */
[C---:B------:R-:W-:Y:S01]  /*0a30*/  IMAD.WIDE R6, R47.reuse, R0, c[0x0][0x170] ;  /* 0x00005c002f067625 */ /* 0x040fe200078e0200 */
[----:B------:R-:W-:-:S02]  /*0a40*/  IADD3 R47, R47, UR6, RZ ;  /* 0x000000062f2f7c10 */ /* 0x000fc4000fffe0ff */
[----:B------:R-:W-:Y:S01]  /*0a50*/  MOV R107, RZ ;  /* 0x000000ff006b7202 */ /* 0x000fe20000000f00 */
[----:B------:R-:W-:Y:S01]  /*0a60*/  IMAD R23, R28, UR6, R13 ;  /* 0x000000061c177c24 */ /* 0x000fe2000f8e020d */
[----:B------:R1:W2:Y:S01]  /*0a70*/  @P2 LDG.E.EL.U16 R97, [R6.64] ;  /* 0x0000000806612981 */ /* 0x0002a2000c2e1500 */
[CC--:B0-----:R-:W-:Y:S01]  /*0a80*/  IMAD.WIDE R16, R19.reuse, R40.reuse, c[0x0][0x178] ;  /* 0x00005e0013107625 */ /* 0x0c1fe200078e0228 */
[----:B------:R-:W-:Y:S02]  /*0a90*/  PRMT R105, RZ, 0x7610, R105 ;  /* 0x00007610ff697816 */ /* 0x000fe40000000069 */
[----:B------:R-:W-:Y:S01]  /*0aa0*/  PRMT R99, RZ, 0x7610, R99 ;  /* 0x00007610ff637816 */ /* 0x000fe20000000063 */
[----:B------:R-:W-:Y:S01]  /*0ab0*/  IMAD.WIDE R18, R19, R40, c[0x0][0x180] ;  /* 0x0000600013127625 */ /* 0x000fe200078e0228 */
[----:B------:R0:W2:Y:S01]  /*0ac0*/  @P2 LDG.E.EL R58, [R16.64] ;  /* 0x00000008103a2981 */ /* 0x0000a2000c2e1900 */
[----:B------:R-:W-:Y:S02]  /*0ad0*/  MOV R95, RZ ;  /* 0x000000ff005f7202 */ /* 0x000fe40000000f00 */
[----:B------:R-:W-:Y:S01]  /*0ae0*/  MOV R104, RZ ;  /* 0x000000ff00687202 */ /* 0x000fe20000000f00 */
[-C--:B-1----:R-:W-:Y:S01]  /*0af0*/  IMAD.WIDE R6, R47, R0.reuse, c[0x0][0x160] ;  /* 0x000058002f067625 */ /* 0x082fe200078e0200 */
[----:B------:R-:W-:Y:S01]  /*0b00*/  ISETP.GE.AND P6, PT, R9, 0x3700, PT ;  /* 0x000037000900780c */ /* 0x000fe20003fc6270 */
[----:B------:R1:W2:Y:S02]  /*0b10*/  @P2 LDG.E.EL R107, [R18.64] ;  /* 0x00000008126b2981 */ /* 0x0002a4000c2e1900 */
[----:B------:R-:W-:-:S02]  /*0b20*/  IMAD.WIDE R10, R47, R0, c[0x0][0x170] ;  /* 0x00005c002f0a7625 */ /* 0x000fc400078e0200 */
[----:B------:R1:W2:Y:S02]  /*0b30*/  @P1 LDG.E.EL.U16 R105, [R6.64] ;  /* 0x0000000806691981 */ /* 0x0002a4000c2e1500 */
[CC--:B------:R-:W-:Y:S02]  /*0b40*/  IMAD.WIDE R14, R23.reuse, R40.reuse, c[0x0][0x178] ;  /* 0x00005e00170e7625 */ /* 0x0c0fe400078e0228 */
[----:B------:R1:W2:Y:S02]  /*0b50*/  @P1 LDG.E.EL.U16 R99, [R10.64] ;  /* 0x000000080a631981 */ /* 0x0002a4000c2e1500 */
[----:B0-----:R-:W-:Y:S02]  /*0b60*/  IMAD.WIDE R16, R23, R40, c[0x0][0x180] ;  /* 0x0000600017107625 */ /* 0x001fe400078e0228 */
[----:B------:R0:W2:Y:S02]  /*0b70*/  @P1 LDG.E.EL R95, [R14.64] ;  /* 0x000000080e5f1981 */ /* 0x0000a4000c2e1900 */
[----:B-1----:R-:W-:-:S02]  /*0b80*/  IMAD R19, R12, -0x280, R9 ;  /* 0xfffffd800c137824 */ /* 0x002fc400078e0209 */
[----:B------:R1:W2:Y:S01]  /*0b90*/  @P1 LDG.E.EL R104, [R16.64] ;  /* 0x0000000810681981 */ /* 0x0002a2000c2e1900 */
[----:B------:R-:W-:Y:S01]  /*0ba0*/  ISETP.LT.AND P1, PT, R9, 0x3700, !P0 ;  /* 0x000037000900780c */ /* 0x000fe20004721270 */
[CC--:B------:R-:W-:Y:S01]  /*0bb0*/  IMAD.WIDE R6, R19.reuse, R0.reuse, c[0x0][0x168] ;  /* 0x00005a0013067625 */ /* 0x0c0fe200078e0200 */
[----:B------:R-:W-:Y:S02]  /*0bc0*/  PRMT R85, RZ, 0x7610, R85 ;  /* 0x00007610ff557816 */ /* 0x000fe40000000055 */
[----:B------:R-:W-:Y:S01]  /*0bd0*/  PRMT R9, RZ, 0x7610, R9 ;  /* 0x00007610ff097816 */ /* 0x000fe20000000009 */
[CC--:B------:R-:W-:Y:S01]  /*0be0*/  IMAD.WIDE R10, R19.reuse, R0.reuse, c[0x0][0x188] ;  /* 0x00006200130a7625 */ /* 0x0c0fe200078e0200 */
[----:B------:R-:W-:Y:S02]  /*0bf0*/  PRMT R76, RZ, 0x7610, R76 ;  /* 0x00007610ff4c7816 */ /* 0x000fe4000000004c */
[----:B------:R1:W2:Y:S01]  /*0c00*/  @!P6 LDG.E.EL.U16 R85, [R6.64] ;  /* 0x000000080655e981 */ /* 0x0002a2000c2e1500 */
[----:B0-----:R-:W-:Y:S01]  /*0c10*/  IMAD.WIDE R14, R19, R0, c[0x0][0x190] ;  /* 0x00006400130e7625 */ /* 0x001fe200078e0200 */
[----:B------:R-:W-:-:S02]  /*0c20*/  IADD3 R36, R2, 0x2, RZ ;  /* 0x0000000202247810 */ /* 0x000fc40007ffe0ff */
[----:B------:R0:W2:Y:S01]  /*0c30*/  @!P6 LDG.E.EL.U16 R9, [R10.64] ;  /* 0x000000080a09e981 */ /* 0x0000a2000c2e1500 */
[----:B------:R-:W-:-:S03]  /*0c40*/  IMAD.HI R39, R51, 0x66666667, RZ ;  /* 0x6666666733277827 */ /* 0x000fc600078e02ff */
[----:B------:R0:W2:Y:S01]  /*0c50*/  @!P6 LDG.E.EL.U16 R76, [R14.64] ;  /* 0x000000080e4ce981 */ /* 0x0000a2000c2e1500 */
[C---:B------:R-:W-:Y:S02]  /*0c60*/  ISETP.GE.AND P6, PT, R2.reuse, 0x3700, PT ;  /* 0x000037000200780c */ /* 0x040fe40003fc6270 */
[----:B------:R-:W-:Y:S02]  /*0c70*/  SHF.R.U32.HI R30, RZ, 0x1f, R39 ;  /* 0x0000001fff1e7819 */ /* 0x000fe40000011627 */
[C---:B------:R-:W-:Y:S02]  /*0c80*/  IADD3 R18, R2.reuse, 0x4, RZ ;  /* 0x0000000402127810 */ /* 0x040fe40007ffe0ff */
[----:B-1----:R-:W-:Y:S01]  /*0c90*/  IADD3 R16, R2, 0x5, RZ ;  /* 0x0000000502107810 */ /* 0x002fe20007ffe0ff */
[----:B------:R-:W-:Y:S01]  /*0ca0*/  IMAD R23, R22, -0x280, R2 ;  /* 0xfffffd8016177824 */ /* 0x000fe200078e0202 */
[----:B------:R-:W-:Y:S01]  /*0cb0*/  LEA.HI.SX32 R39, R39, R30, 0x18 ;  /* 0x0000001e27277211 */ /* 0x000fe200078fc2ff */
[----:B------:R-:W-:Y:S01]  /*0cc0*/  IMAD R53, R53, -0x280, R36 ;  /* 0xfffffd8035357824 */ /* 0x000fe200078e0224 */
[----:B------:R-:W-:-:S02]  /*0cd0*/  IADD3 R30, R2, 0x1, RZ ;  /* 0x00000001021e7810 */ /* 0x000fc40007ffe0ff */
[----:B------:R-:W-:Y:S01]  /*0ce0*/  ISETP.GE.AND P2, PT, R65, 0x3700, PT ;  /* 0x000037004100780c */ /* 0x000fe20003f46270 */
[----:B------:R-:W-:Y:S01]  /*0cf0*/  IMAD R65, R28, -0x280, R65 ;  /* 0xfffffd801c417824 */ /* 0x000fe200078e0241 */
[----:B------:R-:W-:Y:S01]  /*0d00*/  PRMT R36, RZ, 0x7610, R36 ;  /* 0x00007610ff247816 */ /* 0x000fe20000000024 */
[----:B------:R-:W-:Y:S01]  /*0d10*/  IMAD R59, R59, -0x280, R18 ;  /* 0xfffffd803b3b7824 */ /* 0x000fe200078e0212 */
[C---:B------:R-:W-:Y:S01]  /*0d20*/  IADD3 R28, R2.reuse, 0x8, RZ ;  /* 0x00000008021c7810 */ /* 0x040fe20007ffe0ff */
[----:B------:R-:W-:Y:S01]  /*0d30*/  IMAD R63, R63, -0x280, R16 ;  /* 0xfffffd803f3f7824 */ /* 0x000fe200078e0210 */
[C---:B------:R-:W-:Y:S01]  /*0d40*/  IADD3 R16, R2.reuse, 0x6, RZ ;  /* 0x0000000602107810 */ /* 0x040fe20007ffe0ff */
[----:B------:R-:W-:Y:S01]  /*0d50*/  IMAD.WIDE R22, R23, R0, c[0x0][0x168] ;  /* 0x00005a0017167625 */ /* 0x000fe200078e0200 */
[----:B------:R-:W-:-:S03]  /*0d60*/  IADD3 R18, R2, 0x7, RZ ;  /* 0x0000000702127810 */ /* 0x000fc60007ffe0ff */
[----:B------:R-:W-:Y:S01]  /*0d70*/  IMAD R37, R37, -0x280, R30 ;  /* 0xfffffd8025257824 */ /* 0x000fe200078e021e */
[----:B------:R1:W2:Y:S01]  /*0d80*/  @!P6 LDG.E.EL.U16 R36, [R22.64] ;  /* 0x000000081624e981 */ /* 0x0002a2000c2e1500 */
[----:B------:R-:W-:Y:S01]  /*0d90*/  IMAD R57, R57, -0x280, R2 ;  /* 0xfffffd8039397824 */ /* 0x000fe200078e0202 */
[----:B------:R-:W-:Y:S01]  /*0da0*/  PRMT R77, RZ, 0x7610, R77 ;  /* 0x00007610ff4d7816 */ /* 0x000fe2000000004d */
[----:B------:R-:W-:Y:S01]  /*0db0*/  IMAD R7, R27, -0x280, R28 ;  /* 0xfffffd801b077824 */ /* 0x000fe200078e021c */
[----:B------:R-:W-:Y:S01]  /*0dc0*/  PRMT R27, RZ, 0x7610, R27 ;  /* 0x00007610ff1b7816 */ /* 0x000fe2000000001b */
[----:B------:R-:W-:Y:S01]  /*0dd0*/  IMAD R45, R45, -0x280, R16 ;  /* 0xfffffd802d2d7824 */ /* 0x000fe200078e0210 */
[----:B------:R-:W-:Y:S01]  /*0de0*/  PRMT R74, RZ, 0x7610, R74 ;  /* 0x00007610ff4a7816 */ /* 0x000fe2000000004a */
[----:B------:R-:W-:Y:S01]  /*0df0*/  IMAD R41, R41, -0x280, R18 ;  /* 0xfffffd8029297824 */ /* 0x000fe200078e0212 */
[----:B------:R-:W-:Y:S01]  /*0e00*/  PRMT R48, RZ, 0x7610, R48 ;  /* 0x00007610ff307816 */ /* 0x000fe20000000030 */
[----:B0-----:R-:W-:Y:S01]  /*0e10*/  IMAD.WIDE R10, R57, R0, c[0x0][0x188] ;  /* 0x00006200390a7625 */ /* 0x001fe200078e0200 */
[----:B------:R-:W-:-:S03]  /*0e20*/  PRMT R72, RZ, 0x7610, R72 ;  /* 0x00007610ff487816 */ /* 0x000fc60000000048 */
[-C--:B------:R-:W-:Y:S01]  /*0e30*/  IMAD.WIDE R14, R57, R0.reuse, c[0x0][0x190] ;  /* 0x00006400390e7625 */ /* 0x080fe200078e0200 */
[----:B------:R0:W2:Y:S03]  /*0e40*/  @!P6 LDG.E.EL.U16 R77, [R10.64] ;  /* 0x000000080a4de981 */ /* 0x0000a6000c2e1500 */
[-C--:B------:R-:W-:Y:S01]  /*0e50*/  IMAD.WIDE R16, R61, R0.reuse, c[0x0][0x168] ;  /* 0x00005a003d107625 */ /* 0x080fe200078e0200 */
[----:B------:R0:W2:Y:S03]  /*0e60*/  @!P6 LDG.E.EL.U16 R74, [R14.64] ;  /* 0x000000080e4ae981 */ /* 0x0000a6000c2e1500 */
[CC--:B------:R-:W-:Y:S01]  /*0e70*/  IMAD.WIDE R18, R37.reuse, R0.reuse, c[0x0][0x188] ;  /* 0x0000620025127625 */ /* 0x0c0fe200078e0200 */
[----:B------:R0:W2:Y:S03]  /*0e80*/  @!P5 LDG.E.EL.U16 R27, [R16.64] ;  /* 0x00000008101bd981 */ /* 0x0000a6000c2e1500 */
[----:B-1----:R-:W-:Y:S01]  /*0e90*/  IMAD.WIDE R22, R37, R0, c[0x0][0x190] ;  /* 0x0000640025167625 */ /* 0x002fe200078e0200 */
[----:B------:R1:W2:Y:S01]  /*0ea0*/  @!P5 LDG.E.EL.U16 R48, [R18.64] ;  /* 0x000000081230d981 */ /* 0x0002a2000c2e1500 */
[----:B------:R-:W-:-:S03]  /*0eb0*/  ISETP.LT.AND P6, PT, R55, 0x3700, !P0 ;  /* 0x000037003700780c */ /* 0x000fc600047c1270 */
[----:B------:R1:W2:Y:S01]  /*0ec0*/  @!P5 LDG.E.EL.U16 R72, [R22.64] ;  /* 0x000000081648d981 */ /* 0x0002a2000c2e1500 */
[----:B------:R-:W-:Y:S01]  /*0ed0*/  ISETP.GE.AND P5, PT, R55, 0x3700, PT ;  /* 0x000037003700780c */ /* 0x000fe20003fa6270 */
[C---:B------:R-:W-:Y:S02]  /*0ee0*/  IMAD R57, R24.reuse, -0x280, R55 ;  /* 0xfffffd8018397824 */ /* 0x040fe400078e0237 */
[----:B------:R-:W-:Y:S01]  /*0ef0*/  IMAD R61, R24, UR6, R13 ;  /* 0x00000006183d7c24 */ /* 0x000fe2000f8e020d */
[----:B------:R-:W-:Y:S01]  /*0f00*/  PRMT R114, RZ, 0x7610, R114 ;  /* 0x00007610ff727816 */ /* 0x000fe20000000072 */
[----:B0-----:R-:W-:Y:S01]  /*0f10*/  IMAD.WIDE R10, R57, R0, c[0x0][0x168] ;  /* 0x00005a00390a7625 */ /* 0x001fe200078e0200 */
[----:B------:R-:W-:-:S03]  /*0f20*/  MOV R37, RZ ;  /* 0x000000ff00257202 */ /* 0x000fc60000000f00 */
[----:B-1----:R-:W-:Y:S01]  /*0f30*/  IMAD.WIDE R22, R61, R40, c[0x0][0x180] ;  /* 0x000060003d167625 */ /* 0x002fe200078e0228 */
[----:B------:R-:W-:-:S03]  /*0f40*/  PRMT R19, RZ, 0x7610, R19 ;  /* 0x00007610ff137816 */ /* 0x000fc60000000013 */
[----:B------:R-:W-:Y:S01]  /*0f50*/  IMAD.WIDE R14, R61, R40, c[0x0][0x178] ;  /* 0x00005e003d0e7625 */ /* 0x000fe200078e0228 */
[----:B------:R0:W2:Y:S01]  /*0f60*/  @!P5 LDG.E.EL.U16 R114, [R10.64] ;  /* 0x000000080a72d981 */ /* 0x0000a2000c2e1500 */
[----:B------:R-:W-:-:S03]  /*0f70*/  PRMT R6, RZ, 0x7610, R6 ;  /* 0x00007610ff067816 */ /* 0x000fc60000000006 */
[----:B------:R1:W2:Y:S01]  /*0f80*/  @P6 LDG.E.EL R37, [R22.64] ;  /* 0x0000000816256981 */ /* 0x0002a2000c2e1900 */
[----:B------:R-:W-:Y:S01]  /*0f90*/  IADD3 R30, R2, 0x9, RZ ;  /* 0x00000009021e7810 */ /* 0x000fe20007ffe0ff */
[-C--:B------:R-:W-:Y:S01]  /*0fa0*/  IMAD.WIDE R24, R25, R0.reuse, c[0x0][0x168] ;  /* 0x00005a0019187625 */ /* 0x080fe200078e0200 */
[----:B------:R-:W-:Y:S01]  /*0fb0*/  PRMT R55, RZ, 0x7610, R55 ;  /* 0x00007610ff377816 */ /* 0x000fe20000000037 */
[----:B------:R3:W2:Y:S02]  /*0fc0*/  @P6 LDG.E.EL R108, [R14.64] ;  /* 0x000000080e6c6981 */ /* 0x0006a4000c2e1900 */
[-C--:B0-----:R-:W-:Y:S01]  /*0fd0*/  IMAD.WIDE R10, R53, R0.reuse, c[0x0][0x188] ;  /* 0x00006200350a7625 */ /* 0x081fe200078e0200 */
[----:B------:R-:W-:Y:S02]  /*0fe0*/  PRMT R70, RZ, 0x7610, R70 ;  /* 0x00007610ff467816 */ /* 0x000fe40000000046 */
[----:B------:R-:W-:Y:S01]  /*0ff0*/  PRMT R54, RZ, 0x7610, R54 ;  /* 0x00007610ff367816 */ /* 0x000fe20000000036 */
[-C--:B-1----:R-:W-:Y:S01]  /*1000*/  IMAD.WIDE R22, R29, R0.reuse, c[0x0][0x188] ;  /* 0x000062001d167625 */ /* 0x082fe200078e0200 */
[----:B------:R0:W2:Y:S03]  /*1010*/  @!P3 LDG.E.EL.U16 R19, [R10.64] ;  /* 0x000000080a13b981 */ /* 0x0000a6000c2e1500 */
[----:B---3--:R-:W-:Y:S01]  /*1020*/  IMAD.WIDE R14, R53, R0, c[0x0][0x190] ;  /* 0x00006400350e7625 */ /* 0x008fe200078e0200 */
[----:B------:R1:W3:Y:S01]  /*1030*/  @!P4 LDG.E.EL.U16 R6, [R22.64] ;  /* 0x000000081606c981 */ /* 0x0002e2000c2e1500 */
[----:B------:R-:W-:-:S02]  /*1040*/  PRMT R53, RZ, 0x7610, R53 ;  /* 0x00007610ff357816 */ /* 0x000fc40000000035 */
[----:B------:R-:W-:Y:S01]  /*1050*/  IMAD R39, R39, -0x280, R30 ;  /* 0xfffffd8027277824 */ /* 0x000fe200078e021e */
[----:B------:R-:W-:Y:S01]  /*1060*/  PRMT R106, RZ, 0x7610, R106 ;  /* 0x00007610ff6a7816 */ /* 0x000fe2000000006a */
[-C--:B------:R-:W-:Y:S01]  /*1070*/  IMAD.WIDE R30, R31, R0.reuse, c[0x0][0x168] ;  /* 0x00005a001f1e7625 */ /* 0x080fe200078e0200 */
[----:B------:R-:W-:Y:S01]  /*1080*/  PRMT R61, RZ, 0x7610, R61 ;  /* 0x00007610ff3d7816 */ /* 0x000fe2000000003d */
[----:B------:R4:W2:Y:S02]  /*1090*/  @!P3 LDG.E.EL.U16 R55, [R24.64] ;  /* 0x000000081837b981 */ /* 0x0008a4000c2e1500 */
[CC--:B0-----:R-:W-:Y:S01]  /*10a0*/  IMAD.WIDE R10, R63.reuse, R0.reuse, c[0x0][0x190] ;  /* 0x000064003f0a7625 */ /* 0x0c1fe200078e0200 */
[----:B------:R-:W-:Y:S01]  /*10b0*/  PRMT R98, RZ, 0x7610, R98 ;  /* 0x00007610ff627816 */ /* 0x000fe20000000062 */
[----:B------:R0:W2:Y:S02]  /*10c0*/  @!P3 LDG.E.EL.U16 R70, [R14.64] ;  /* 0x000000080e46b981 */ /* 0x0000a4000c2e1500 */
[-C--:B-1----:R-:W-:Y:S01]  /*10d0*/  IMAD.WIDE R22, R63, R0.reuse, c[0x0][0x188] ;  /* 0x000062003f167625 */ /* 0x082fe200078e0200 */
[----:B------:R-:W-:Y:S01]  /*10e0*/  PRMT R18, RZ, 0x7610, R18 ;  /* 0x00007610ff127816 */ /* 0x000fe20000000012 */
[----:B------:R1:W2:Y:S01]  /*10f0*/  @!P5 LDG.E.EL.U16 R54, [R10.64] ;  /* 0x000000080a36d981 */ /* 0x0002a2000c2e1500 */
[----:B------:R-:W-:Y:S01]  /*1100*/  PRMT R57, RZ, 0x7610, R57 ;  /* 0x00007610ff397816 */ /* 0x000fe20000000039 */
[-C--:B------:R-:W-:Y:S01]  /*1110*/  IMAD.WIDE R28, R29, R0.reuse, c[0x0][0x190] ;  /* 0x000064001d1c7625 */ /* 0x080fe200078e0200 */
[----:B------:R-:W-:Y:S01]  /*1120*/  IADD3 R47, R47, UR6, RZ ;  /* 0x000000062f2f7c10 */ /* 0x000fe2000fffe0ff */
[----:B------:R0:W2:Y:S02]  /*1130*/  @!P5 LDG.E.EL.U16 R53, [R22.64] ;  /* 0x000000081635d981 */ /* 0x0000a4000c2e1500 */
[-C--:B------:R-:W-:Y:S01]  /*1140*/  IMAD.WIDE R16, R65, R0.reuse, c[0x0][0x168] ;  /* 0x00005a0041107625 */ /* 0x080fe200078e0200 */
[----:B------:R-:W-:Y:S01]  /*1150*/  ISETP.GE.AND P5, PT, R49, 0x3700, PT ;  /* 0x000037003100780c */ /* 0x000fe20003fa6270 */
[----:B------:R1:W2:Y:S02]  /*1160*/  @!P4 LDG.E.EL.U16 R106, [R30.64] ;  /* 0x000000081e6ac981 */ /* 0x0002a4000c2e1500 */
[----:B----4-:R-:W-:-:S04]  /*1170*/  IMAD.WIDE R24, R59, R0, c[0x0][0x188] ;  /* 0x000062003b187625 */ /* 0x010fc800078e0200 */
[-C--:B0-----:R-:W-:Y:S01]  /*1180*/  IMAD.WIDE R14, R59, R0.reuse, c[0x0][0x190] ;  /* 0x000064003b0e7625 */ /* 0x081fe200078e0200 */
[----:B------:R0:W4:Y:S01]  /*1190*/  @!P4 LDG.E.EL.U16 R61, [R28.64] ;  /* 0x000000081c3dc981 */ /* 0x000122000c2e1500 */
[C---:B------:R-:W-:Y:S02]  /*11a0*/  ISETP.GE.AND P4, PT, R51.reuse, 0x3700, PT ;  /* 0x000037003300780c */ /* 0x040fe40003f86270 */
[----:B------:R-:W-:Y:S01]  /*11b0*/  ISETP.LT.AND P3, PT, R51, 0x3700, !P0 ;  /* 0x000037003300780c */ /* 0x000fe20004761270 */
[----:B------:R1:W2:Y:S01]  /*11c0*/  @!P2 LDG.E.EL.U16 R98, [R16.64] ;  /* 0x000000081062a981 */ /* 0x0002a2000c2e1500 */
[----:B------:R-:W-:Y:S01]  /*11d0*/  IMAD R51, R50, -0x280, R51 ;  /* 0xfffffd8032337824 */ /* 0x000fe200078e0233 */
[----:B------:R-:W-:Y:S02]  /*11e0*/  PRMT R113, RZ, 0x7610, R113 ;  /* 0x00007610ff717816 */ /* 0x000fe40000000071 */
[----:B------:R1:W2:Y:S01]  /*11f0*/  @!P2 LDG.E.EL.U16 R18, [R24.64] ;  /* 0x000000081812a981 */ /* 0x0002a2000c2e1500 */
[----:B------:R-:W-:Y:S01]  /*1200*/  PRMT R116, RZ, 0x7610, R116 ;  /* 0x00007610ff747816 */ /* 0x000fe20000000074 */
[----:B0-----:R-:W-:-:S02]  /*1210*/  IMAD.WIDE R28, R47, R0, c[0x0][0x160] ;  /* 0x000058002f1c7625 */ /* 0x001fc400078e0200 */
[----:B------:R0:W2:Y:S01]  /*1220*/  @!P2 LDG.E.EL.U16 R57, [R14.64] ;  /* 0x000000080e39a981 */ /* 0x0000a2000c2e1500 */
[----:B------:R-:W-:Y:S01]  /*1230*/  ISETP.LT.AND P2, PT, R49, 0x3700, !P0 ;  /* 0x000037003100780c */ /* 0x000fe20004741270 */
[----:B------:R-:W-:Y:S02]  /*1240*/  IMAD R49, R52, -0x280, R49 ;  /* 0xfffffd8034317824 */ /* 0x000fe400078e0231 */
[-C--:B------:R-:W-:Y:S01]  /*1250*/  IMAD.WIDE R22, R47, R0.reuse, c[0x0][0x170] ;  /* 0x00005c002f167625 */ /* 0x080fe200078e0200 */
[----:B------:R-:W-:Y:S01]  /*1260*/  PRMT R91, RZ, 0x7610, R91 ;  /* 0x00007610ff5b7816 */ /* 0x000fe2000000005b */
[----:B------:R0:W2:Y:S02]  /*1270*/  @P6 LDG.E.EL.U16 R113, [R28.64] ;  /* 0x000000081c716981 */ /* 0x0000a4000c2e1500 */
[-C--:B-1----:R-:W-:Y:S01]  /*1280*/  IMAD.WIDE R16, R51, R0.reuse, c[0x0][0x168] ;  /* 0x00005a0033107625 */ /* 0x082fe200078e0200 */
[----:B------:R-:W-:Y:S01]  /*1290*/  PRMT R51, RZ, 0x7610, R51 ;  /* 0x00007610ff337816 */ /* 0x000fe20000000033 */
[----:B------:R1:W2:Y:S01]  /*12a0*/  @P6 LDG.E.EL.U16 R116, [R22.64] ;  /* 0x0000000816746981 */ /* 0x0002a2000c2e1500 */
[----:B------:R-:W-:Y:S01]  /*12b0*/  PRMT R100, RZ, 0x7610, R100 ;  /* 0x00007610ff647816 */ /* 0x000fe20000000064 */
[----:B------:R-:W-:Y:S01]  /*12c0*/  IMAD.WIDE R24, R49, R0, c[0x0][0x168] ;  /* 0x00005a0031187625 */ /* 0x000fe200078e0200 */
[----:B------:R-:W-:-:S03]  /*12d0*/  ISETP.LT.AND P6, PT, R43, 0x3700, !P0 ;  /* 0x000037002b00780c */ /* 0x000fc600047c1270 */
[CC--:B------:R-:W-:Y:S01]  /*12e0*/  IMAD.WIDE R10, R45.reuse, R0.reuse, c[0x0][0x190] ;  /* 0x000064002d0a7625 */ /* 0x0c0fe200078e0200 */
[----:B------:R1:W2:Y:S04]  /*12f0*/  @!P5 LDG.E.EL.U16 R91, [R24.64] ;  /* 0x00000008185bd981 */ /* 0x0002a8000c2e1500 */
[----:B------:R5:W2:Y:S01]  /*1300*/  @!P5 LDG.E.EL.U16 R51, [R10.64] ;  /* 0x000000080a33d981 */ /* 0x000aa2000c2e1500 */
[----:B0-----:R-:W-:-:S03]  /*1310*/  IMAD.WIDE R14, R45, R0, c[0x0][0x188] ;  /* 0x000062002d0e7625 */ /* 0x001fc600078e0200 */
[----:B------:R0:W2:Y:S01]  /*1320*/  @!P4 LDG.E.EL.U16 R100, [R16.64] ;  /* 0x000000081064c981 */ /* 0x0000a2000c2e1500 */
[--C-:B-1----:R-:W-:Y:S01]  /*1330*/  IMAD R25, R42, UR6, R13.reuse ;  /* 0x000000062a197c24 */ /* 0x102fe2000f8e020d */
[----:B------:R-:W-:Y:S01]  /*1340*/  MOV R44, RZ ;  /* 0x000000ff002c7202 */ /* 0x000fe20000000f00 */
[----:B-----5:R-:W-:Y:S01]  /*1350*/  IMAD R11, R52, UR6, R13 ;  /* 0x00000006340b7c24 */ /* 0x020fe2000f8e020d */
[----:B------:R-:W-:Y:S02]  /*1360*/  MOV R78, RZ ;  /* 0x000000ff004e7202 */ /* 0x000fe40000000f00 */
[----:B0-----:R-:W-:Y:S01]  /*1370*/  PRMT R16, RZ, 0x7610, R16 ;  /* 0x00007610ff107816 */ /* 0x001fe20000000010 */
[----:B------:R-:W-:Y:S01]  /*1380*/  IMAD.WIDE R28, R11, R40, c[0x0][0x178] ;  /* 0x00005e000b1c7625 */ /* 0x000fe200078e0228 */
[----:B------:R-:W-:-:S03]  /*1390*/  IADD3 R47, R47, UR6, RZ ;  /* 0x000000062f2f7c10 */ /* 0x000fc6000fffe0ff */
[-C--:B------:R-:W-:Y:S01]  /*13a0*/  IMAD.WIDE R30, R25, R40.reuse, c[0x0][0x178] ;  /* 0x00005e00191e7625 */ /* 0x080fe200078e0228 */
[----:B------:R0:W5:Y:S01]  /*13b0*/  @!P5 LDG.E.EL.U16 R16, [R14.64] ;  /* 0x000000080e10d981 */ /* 0x000162000c2e1500 */
[----:B------:R-:W-:Y:S02]  /*13c0*/  ISETP.GE.AND P5, PT, R43, 0x3700, PT ;  /* 0x000037002b00780c */ /* 0x000fe40003fa6270 */
[----:B------:R-:W-:Y:S01]  /*13d0*/  IMAD R45, R50, UR6, R13 ;  /* 0x00000006322d7c24 */ /* 0x000fe2000f8e020d */
[----:B------:R-:W-:Y:S01]  /*13e0*/  MOV R92, RZ ;  /* 0x000000ff005c7202 */ /* 0x000fe20000000f00 */
[----:B------:R1:W2:Y:S01]  /*13f0*/  @P2 LDG.E.EL R44, [R28.64] ;  /* 0x000000081c2c2981 */ /* 0x0002a2000c2e1900 */
[----:B------:R-:W-:Y:S01]  /*1400*/  MOV R96, RZ ;  /* 0x000000ff00607202 */ /* 0x000fe20000000f00 */
[-C--:B------:R-:W-:Y:S01]  /*1410*/  IMAD.WIDE R22, R45, R40.reuse, c[0x0][0x178] ;  /* 0x00005e002d167625 */ /* 0x080fe200078e0228 */
[----:B------:R-:W-:Y:S01]  /*1420*/  PRMT R94, RZ, 0x7610, R94 ;  /* 0x00007610ff5e7816 */ /* 0x000fe2000000005e */
[----:B------:R0:W2:Y:S01]  /*1430*/  @P6 LDG.E.EL R78, [R30.64] ;  /* 0x000000081e4e6981 */ /* 0x0000a2000c2e1900 */
[----:B------:R-:W-:Y:S01]  /*1440*/  PRMT R88, RZ, 0x7610, R88 ;  /* 0x00007610ff587816 */ /* 0x000fe20000000058 */
[----:B------:R-:W-:Y:S01]  /*1450*/  IMAD.WIDE R10, R11, R40, c[0x0][0x180] ;  /* 0x000060000b0a7625 */ /* 0x000fe200078e0228 */
[----:B------:R-:W-:Y:S01]  /*1460*/  PRMT R93, RZ, 0x7610, R93 ;  /* 0x00007610ff5d7816 */ /* 0x000fe2000000005d */
[----:B------:R0:W2:Y:S02]  /*1470*/  @P3 LDG.E.EL R92, [R22.64] ;  /* 0x00000008165c3981 */ /* 0x0000a4000c2e1900 */
[CC--:B-1----:R-:W-:Y:S01]  /*1480*/  IMAD.WIDE R28, R47.reuse, R0.reuse, c[0x0][0x160] ;  /* 0x000058002f1c7625 */ /* 0x0c2fe200078e0200 */
[----:B0-----:R-:W-:Y:S01]  /*1490*/  PRMT R15, RZ, 0x7610, R15 ;  /* 0x00007610ff0f7816 */ /* 0x001fe2000000000f */
[----:B------:R0:W2:Y:S02]  /*14a0*/  @P2 LDG.E.EL R96, [R10.64] ;  /* 0x000000080a602981 */ /* 0x0000a4000c2e1900 */
[----:B------:R-:W-:Y:S01]  /*14b0*/  IMAD.WIDE R30, R47, R0, c[0x0][0x170] ;  /* 0x00005c002f1e7625 */ /* 0x000fe200078e0200 */
[----:B------:R-:W-:Y:S01]  /*14c0*/  PRMT R49, RZ, 0x7610, R49 ;  /* 0x00007610ff317816 */ /* 0x000fe20000000031 */
[----:B------:R1:W2:Y:S02]  /*14d0*/  @P2 LDG.E.EL.U16 R94, [R28.64] ;  /* 0x000000081c5e2981 */ /* 0x0002a4000c2e1500 */
[----:B------:R-:W-:-:S02]  /*14e0*/  IMAD R43, R42, -0x280, R43 ;  /* 0xfffffd802a2b7824 */ /* 0x000fc400078e022b */
[----:B------:R1:W2:Y:S01]  /*14f0*/  @P2 LDG.E.EL.U16 R88, [R30.64] ;  /* 0x000000081e582981 */ /* 0x0002a2000c2e1500 */
[----:B------:R-:W-:Y:S01]  /*1500*/  IMAD.WIDE R22, R41, R0, c[0x0][0x188] ;  /* 0x0000620029167625 */ /* 0x000fe200078e0200 */
[----:B------:R-:W-:-:S03]  /*1510*/  ISETP.GE.AND P2, PT, R5, 0x3700, PT ;  /* 0x000037000500780c */ /* 0x000fc60003f46270 */
[-C--:B------:R-:W-:Y:S01]  /*1520*/  IMAD.WIDE R42, R43, R0.reuse, c[0x0][0x168] ;  /* 0x00005a002b2a7625 */ /* 0x080fe200078e0200 */
[----:B------:R1:W2:Y:S03]  /*1530*/  @!P5 LDG.E.EL.U16 R15, [R22.64] ;  /* 0x00000008160fd981 */ /* 0x0002a6000c2e1500 */
[-C--:B0-----:R-:W-:Y:S01]  /*1540*/  IMAD.WIDE R10, R41, R0.reuse, c[0x0][0x190] ;  /* 0x00006400290a7625 */ /* 0x081fe200078e0200 */
[----:B------:R0:W3:Y:S03]  /*1550*/  @!P5 LDG.E.EL.U16 R93, [R42.64] ;  /* 0x000000082a5dd981 */ /* 0x0000e6000c2e1500 */
[----:B------:R-:W-:Y:S01]  /*1560*/  IMAD R17, R46, -0x280, R5 ;  /* 0xfffffd802e117824 */ /* 0x000fe200078e0205 */
[----:B------:R0:W3:Y:S01]  /*1570*/  @!P5 LDG.E.EL.U16 R49, [R10.64] ;  /* 0x000000080a31d981 */ /* 0x0000e2000c2e1500 */
[----:B------:R-:W-:Y:S01]  /*1580*/  ISETP.LT.AND P5, PT, R5, 0x3700, !P0 ;  /* 0x000037000500780c */ /* 0x000fe200047a1270 */
[----:B-1----:R-:W-:Y:S01]  /*1590*/  IMAD.WIDE R22, R7, R0, c[0x0][0x188] ;  /* 0x0000620007167625 */ /* 0x002fe200078e0200 */
[----:B------:R-:W-:-:S02]  /*15a0*/  PRMT R79, RZ, 0x7610, R79 ;  /* 0x00007610ff4f7816 */ /* 0x000fc4000000004f */
[----:B------:R-:W-:Y:S02]  /*15b0*/  PRMT R5, RZ, 0x7610, R5 ;  /* 0x00007610ff057816 */ /* 0x000fe40000000005 */
[----:B0-----:R-:W-:Y:S01]  /*15c0*/  IADD3 R43, R47, UR6, RZ ;  /* 0x000000062f2b7c10 */ /* 0x001fe2000fffe0ff */
[-C--:B------:R-:W-:Y:S01]  /*15d0*/  IMAD.WIDE R28, R17, R0.reuse, c[0x0][0x168] ;  /* 0x00005a00111c7625 */ /* 0x080fe200078e0200 */
[----:B------:R-:W-:Y:S02]  /*15e0*/  PRMT R47, RZ, 0x7610, R47 ;  /* 0x00007610ff2f7816 */ /* 0x000fe4000000002f */
[----:B------:R0:W3:Y:S01]  /*15f0*/  @!P2 LDG.E.EL.U16 R5, [R22.64] ;  /* 0x000000081605a981 */ /* 0x0000e2000c2e1500 */
[----:B------:R-:W-:Y:S01]  /*1600*/  IMAD.WIDE R10, R7, R0, c[0x0][0x190] ;  /* 0x00006400070a7625 */ /* 0x000fe200078e0200 */
[----:B------:R-:W-:Y:S02]  /*1610*/  MOV R89, RZ ;  /* 0x000000ff00597202 */ /* 0x000fe40000000f00 */
[----:B------:R1:W3:Y:S01]  /*1620*/  @!P2 LDG.E.EL.U16 R79, [R28.64] ;  /* 0x000000081c4fa981 */ /* 0x0002e2000c2e1500 */
[----:B------:R-:W-:-:S03]  /*1630*/  PRMT R90, RZ, 0x7610, R90 ;  /* 0x00007610ff5a7816 */ /* 0x000fc6000000005a */
[----:B------:R0:W3:Y:S01]  /*1640*/  @!P2 LDG.E.EL.U16 R47, [R10.64] ;  /* 0x000000080a2fa981 */ /* 0x0000e2000c2e1500 */
[----:B------:R-:W-:Y:S01]  /*1650*/  ISETP.LT.AND P2, PT, R121, 0x3700, !P0 ;  /* 0x000037007900780c */ /* 0x000fe20004741270 */
[----:B------:R-:W-:Y:S01]  /*1660*/  IMAD.WIDE R24, R25, R40, c[0x0][0x180] ;  /* 0x0000600019187625 */ /* 0x000fe200078e0228 */
[----:B------:R-:W-:-:S03]  /*1670*/  MOV R71, RZ ;  /* 0x000000ff00477202 */ /* 0x000fc60000000f00 */
[--C-:B-1----:R-:W-:Y:S01]  /*1680*/  IMAD R29, R46, UR6, R13.reuse ;  /* 0x000000062e1d7c24 */ /* 0x102fe2000f8e020d */
[----:B------:R-:W-:Y:S01]  /*1690*/  MOV R50, RZ ;  /* 0x000000ff00327202 */ /* 0x000fe20000000f00 */
[----:B------:R-:W-:Y:S01]  /*16a0*/  IMAD.WIDE R30, R43, R0, c[0x0][0x160] ;  /* 0x000058002b1e7625 */ /* 0x000fe200078e0200 */
[----:B------:R1:W3:Y:S03]  /*16b0*/  @P6 LDG.E.EL R89, [R24.64] ;  /* 0x0000000818596981 */ /* 0x0002e6000c2e1900 */
[----:B------:R-:W-:Y:S01]  /*16c0*/  IMAD R17, R26, UR6, R13 ;  /* 0x000000061a117c24 */ /* 0x000fe2000f8e020d */
[----:B------:R-:W-:Y:S01]  /*16d0*/  PRMT R81, RZ, 0x7610, R81 ;  /* 0x00007610ff517816 */ /* 0x000fe20000000051 */
[----:B0-----:R-:W-:Y:S01]  /*16e0*/  IMAD.WIDE R10, R45, R40, c[0x0][0x180] ;  /* 0x000060002d0a7625 */ /* 0x001fe200078e0228 */
[----:B------:R0:W3:Y:S01]  /*16f0*/  @P6 LDG.E.EL.U16 R90, [R30.64] ;  /* 0x000000081e5a6981 */ /* 0x0000e2000c2e1500 */
[----:B------:R-:W-:-:S02]  /*1700*/  MOV R7, RZ ;  /* 0x000000ff00077202 */ /* 0x000fc40000000f00 */
[----:B------:R-:W-:Y:S01]  /*1710*/  IMAD.WIDE R22, R29, R40, c[0x0][0x178] ;  /* 0x00005e001d167625 */ /* 0x000fe200078e0228 */
[C---:B------:R-:W-:Y:S01]  /*1720*/  IADD3 R67, R43.reuse, UR6, RZ ;  /* 0x000000062b437c10 */ /* 0x040fe2000fffe0ff */
[----:B------:R0:W3:Y:S02]  /*1730*/  @P3 LDG.E.EL R71, [R10.64] ;  /* 0x000000080a473981 */ /* 0x0000e4000c2e1900 */
[----:B-1----:R-:W-:Y:S01]  /*1740*/  IMAD.WIDE R24, R43, R0, c[0x0][0x170] ;  /* 0x00005c002b187625 */ /* 0x002fe200078e0200 */
[----:B------:R-:W-:Y:S01]  /*1750*/  PRMT R41, RZ, 0x7610, R41 ;  /* 0x00007610ff297816 */ /* 0x000fe20000000029 */
[----:B------:R1:W3:Y:S02]  /*1760*/  @P5 LDG.E.EL R50, [R22.64] ;  /* 0x0000000816325981 */ /* 0x0002e4000c2e1900 */
[----:B0-----:R-:W-:Y:S01]  /*1770*/  IMAD.WIDE R30, R17, R40, c[0x0][0x178] ;  /* 0x00005e00111e7625 */ /* 0x001fe200078e0228 */
[----:B------:R-:W-:Y:S01]  /*1780*/  PRMT R43, RZ, 0x7610, R43 ;  /* 0x00007610ff2b7816 */ /* 0x000fe2000000002b */
[----:B------:R0:W3:Y:S02]  /*1790*/  @P6 LDG.E.EL.U16 R81, [R24.64] ;  /* 0x0000000818516981 */ /* 0x0000e4000c2e1500 */
[CC--:B------:R-:W-:Y:S01]  /*17a0*/  IMAD.WIDE R10, R39.reuse, R0.reuse, c[0x0][0x190] ;  /* 0x00006400270a7625 */ /* 0x0c0fe200078e0200 */
[----:B------:R-:W-:Y:S01]  /*17b0*/  MOV R52, RZ ;  /* 0x000000ff00347202 */ /* 0x000fe20000000f00 */
[----:B------:R0:W4:Y:S02]  /*17c0*/  @P2 LDG.E.EL R7, [R30.64] ;  /* 0x000000081e072981 */ /* 0x000124000c2e1900 */
[----:B-1----:R-:W-:Y:S01]  /*17d0*/  IMAD.WIDE R22, R39, R0, c[0x0][0x188] ;  /* 0x0000620027167625 */ /* 0x002fe200078e0200 */
[----:B------:R-:W-:Y:S01]  /*17e0*/  PRMT R84, RZ, 0x7610, R84 ;  /* 0x00007610ff547816 */ /* 0x000fe20000000054 */
[----:B------:R1:W4:Y:S01]  /*17f0*/  @!P4 LDG.E.EL.U16 R43, [R10.64] ;  /* 0x000000080a2bc981 */ /* 0x000322000c2e1500 */
[----:B------:R-:W-:Y:S01]  /*1800*/  PRMT R83, RZ, 0x7610, R83 ;  /* 0x00007610ff537816 */ /* 0x000fe20000000053 */
[----:B0-----:R-:W-:-:S02]  /*1810*/  IMAD R25, R12, UR6, R13 ;  /* 0x000000060c197c24 */ /* 0x001fc4000f8e020d */
[----:B------:R-:W-:Y:S01]  /*1820*/  IMAD.WIDE R28, R29, R40, c[0x0][0x180] ;  /* 0x000060001d1c7625 */ /* 0x000fe200078e0228 */
[----:B------:R0:W4:Y:S03]  /*1830*/  @!P4 LDG.E.EL.U16 R41, [R22.64] ;  /* 0x000000081629c981 */ /* 0x000126000c2e1500 */
[-C--:B------:R-:W-:Y:S01]  /*1840*/  IMAD.WIDE R62, R67, R0.reuse, c[0x0][0x160] ;  /* 0x00005800433e7625 */ /* 0x080fe200078e0200 */
[----:B------:R-:W-:Y:S01]  /*1850*/  ISETP.GE.AND P4, PT, R35, 0x3700, PT ;  /* 0x000037002300780c */ /* 0x000fe20003f86270 */
[----:B------:R0:W4:Y:S02]  /*1860*/  @P5 LDG.E.EL R52, [R28.64] ;  /* 0x000000081c345981 */ /* 0x000124000c2e1900 */
[C---:B------:R-:W-:Y:S01]  /*1870*/  IMAD.WIDE R30, R67.reuse, R0, c[0x0][0x170] ;  /* 0x00005c00431e7625 */ /* 0x040fe200078e0200 */
[----:B------:R-:W-:Y:S01]  /*1880*/  IADD3 R67, R67, UR6, RZ ;  /* 0x0000000643437c10 */ /* 0x000fe2000fffe0ff */
[----:B------:R0:W4:Y:S01]  /*1890*/  @P5 LDG.E.EL.U16 R84, [R62.64] ;  /* 0x000000083e545981 */ /* 0x000122000c2e1500 */
[----:B------:R-:W-:Y:S01]  /*18a0*/  MOV R12, RZ ;  /* 0x000000ff000c7202 */ /* 0x000fe20000000f00 */
[----:B------:R-:W-:-:S02]  /*18b0*/  IMAD.WIDE R64, R25, R40, c[0x0][0x178] ;  /* 0x00005e0019407625 */ /* 0x000fc400078e0228 */
[----:B------:R1:W4:Y:S01]  /*18c0*/  @P5 LDG.E.EL.U16 R83, [R30.64] ;  /* 0x000000081e535981 */ /* 0x000322000c2e1500 */
[----:B------:R-:W-:Y:S01]  /*18d0*/  ISETP.LT.AND P5, PT, R35, 0x3700, !P0 ;  /* 0x000037002300780c */ /* 0x000fe200047a1270 */
[----:B------:R-:W-:Y:S01]  /*18e0*/  IMAD.WIDE R24, R25, R40, c[0x0][0x180] ;  /* 0x0000600019187625 */ /* 0x000fe200078e0228 */
[----:B------:R-:W-:Y:S02]  /*18f0*/  PRMT R60, RZ, 0x7610, R60 ;  /* 0x00007610ff3c7816 */ /* 0x000fe4000000003c */
[----:B------:R-:W-:Y:S01]  /*1900*/  PRMT R82, RZ, 0x7610, R82 ;  /* 0x00007610ff527816 */ /* 0x000fe20000000052 */
[----:B------:R-:W-:Y:S01]  /*1910*/  IMAD R35, R38, -0x280, R35 ;  /* 0xfffffd8026237824 */ /* 0x000fe200078e0223 */
[----:B------:R1:W4:Y:S01]  /*1920*/  @P1 LDG.E.EL R12, [R24.64] ;  /* 0x00000008180c1981 */ /* 0x000322000c2e1900 */
[----:B0-----:R-:W-:Y:S01]  /*1930*/  IMAD.WIDE R62, R67, R0, c[0x0][0x160] ;  /* 0x00005800433e7625 */ /* 0x001fe200078e0200 */
[----:B------:R-:W-:-:S03]  /*1940*/  PRMT R59, RZ, 0x7610, R59 ;  /* 0x00007610ff3b7816 */ /* 0x000fc6000000003b */
[-C--:B-1----:R-:W-:Y:S01]  /*1950*/  IMAD.WIDE R30, R67, R0.reuse, c[0x0][0x170] ;  /* 0x00005c00431e7625 */ /* 0x082fe200078e0200 */
[----:B------:R-:W-:Y:S01]  /*1960*/  PRMT R45, RZ, 0x7610, R45 ;  /* 0x00007610ff2d7816 */ /* 0x000fe2000000002d */
[----:B------:R0:W5:Y:S01]  /*1970*/  @P3 LDG.E.EL.U16 R60, [R62.64] ;  /* 0x000000083e3c3981 */ /* 0x000162000c2e1500 */
[----:B------:R-:W-:Y:S01]  /*1980*/  PRMT R29, RZ, 0x7610, R29 ;  /* 0x00007610ff1d7816 */ /* 0x000fe2000000001d */
[CC--:B------:R-:W-:Y:S02]  /*1990*/  IMAD.WIDE R10, R35.reuse, R0.reuse, c[0x0][0x168] ;  /* 0x00005a00230a7625 */ /* 0x0c0fe400078e0200 */
[----:B------:R1:W5:Y:S02]  /*19a0*/  @P3 LDG.E.EL.U16 R82, [R30.64] ;  /* 0x000000081e523981 */ /* 0x000364000c2e1500 */
[-C--:B------:R-:W-:Y:S01]  /*19b0*/  IMAD.WIDE R24, R35, R0.reuse, c[0x0][0x188] ;  /* 0x0000620023187625 */ /* 0x080fe200078e0200 */
[----:B------:R-:W-:Y:S01]  /*19c0*/  ISETP.GE.AND P3, PT, R33, 0x3700, PT ;  /* 0x000037002100780c */ /* 0x000fe20003f66270 */
[----:B------:R0:W5:Y:S02]  /*19d0*/  @!P4 LDG.E.EL.U16 R59, [R10.64] ;  /* 0x000000080a3bc981 */ /* 0x000164000c2e1500 */
[----:B------:R-:W-:Y:S01]  /*19e0*/  IMAD.WIDE R22, R35, R0, c[0x0][0x190] ;  /* 0x0000640023167625 */ /* 0x000fe200078e0200 */
[----:B------:R-:W-:Y:S01]  /*19f0*/  MOV R80, RZ ;  /* 0x000000ff00507202 */ /* 0x000fe20000000f00 */
[----:B------:R0:W5:Y:S01]  /*1a00*/  @!P4 LDG.E.EL.U16 R45, [R24.64] ;  /* 0x00000008182dc981 */ /* 0x000162000c2e1500 */
[----:B------:R-:W-:-:S03]  /*1a10*/  ISETP.GE.AND P6, PT, R121, 0x3700, PT ;  /* 0x000037007900780c */ /* 0x000fc60003fc6270 */
[----:B------:R1:W5:Y:S01]  /*1a20*/  @!P4 LDG.E.EL.U16 R29, [R22.64] ;  /* 0x00000008161dc981 */ /* 0x000362000c2e1500 */
[----:B------:R-:W-:Y:S01]  /*1a30*/  ISETP.LT.AND P4, PT, R33, 0x3700, !P0 ;  /* 0x000037002100780c */ /* 0x000fe20004781270 */
[----:B------:R-:W-:Y:S01]  /*1a40*/  IMAD R33, R34, -0x280, R33 ;  /* 0xfffffd8022217824 */ /* 0x000fe200078e0221 */
[----:B------:R-:W-:Y:S01]  /*1a50*/  PRMT R39, RZ, 0x7610, R39 ;  /* 0x00007610ff277816 */ /* 0x000fe20000000027 */
[----:B------:R-:W-:Y:S01]  /*1a60*/  IMAD R121, R26, -0x280, R121 ;  /* 0xfffffd801a797824 */ /* 0x000fe200078e0279 */
[----:B------:R1:W5:Y:S01]  /*1a70*/  @P1 LDG.E.EL R80, [R64.64] ;  /* 0x0000000840501981 */ /* 0x000362000c2e1900 */
[----:B0-----:R-:W-:Y:S01]  /*1a80*/  PRMT R10, RZ, 0x7610, R10 ;  /* 0x00007610ff0a7816 */ /* 0x001fe2000000000a */
[-C--:B-1----:R-:W-:Y:S01]  /*1a90*/  IMAD.WIDE R30, R33, R0.reuse, c[0x0][0x188] ;  /* 0x00006200211e7625 */ /* 0x082fe200078e0200 */
[----:B------:R-:W-:Y:S02]  /*1aa0*/  PRMT R26, RZ, 0x7610, R26 ;  /* 0x00007610ff1a7816 */ /* 0x000fe4000000001a */
[----:B------:R-:W-:Y:S01]  /*1ab0*/  IADD3 R35, R67, UR6, RZ ;  /* 0x0000000643237c10 */ /* 0x000fe2000fffe0ff */
[CC--:B------:R-:W-:Y:S01]  /*1ac0*/  IMAD.WIDE R22, R33.reuse, R0.reuse, c[0x0][0x190] ;  /* 0x0000640021167625 */ /* 0x0c0fe200078e0200 */
[----:B------:R-:W-:Y:S01]  /*1ad0*/  PRMT R86, RZ, 0x7610, R86 ;  /* 0x00007610ff567816 */ /* 0x000fe20000000056 */
[----:B------:R0:W5:Y:S02]  /*1ae0*/  @!P3 LDG.E.EL.U16 R10, [R30.64] ;  /* 0x000000081e0ab981 */ /* 0x000164000c2e1500 */
[-C--:B------:R-:W-:Y:S01]  /*1af0*/  IMAD.WIDE R64, R33, R0.reuse, c[0x0][0x168] ;  /* 0x00005a0021407625 */ /* 0x080fe200078e0200 */
[----:B------:R-:W-:Y:S01]  /*1b00*/  PRMT R87, RZ, 0x7610, R87 ;  /* 0x00007610ff577816 */ /* 0x000fe20000000057 */
[----:B------:R1:W5:Y:S02]  /*1b10*/  @!P3 LDG.E.EL.U16 R26, [R22.64] ;  /* 0x00000008161ab981 */ /* 0x000364000c2e1500 */
[----:B------:R-:W-:-:S02]  /*1b20*/  IMAD.WIDE R66, R35, R0, c[0x0][0x160] ;  /* 0x0000580023427625 */ /* 0x000fc400078e0200 */
[----:B------:R1:W5:Y:S01]  /*1b30*/  @!P3 LDG.E.EL.U16 R39, [R64.64] ;  /* 0x000000084027b981 */ /* 0x000362000c2e1500 */
[----:B------:R-:W-:Y:S01]  /*1b40*/  ISETP.LT.AND P3, PT, R21, 0x3700, !P0 ;  /* 0x000037001500780c */ /* 0x000fe20004761270 */
[----:B------:R-:W-:Y:S01]  /*1b50*/  IMAD.WIDE R62, R35, R0, c[0x0][0x170] ;  /* 0x00005c00233e7625 */ /* 0x000fe200078e0200 */
[----:B0-----:R-:W-:Y:S01]  /*1b60*/  IADD3 R31, R2, 0xf, RZ ;  /* 0x0000000f021f7810 */ /* 0x001fe20007ffe0ff */
[----:B------:R0:W5:Y:S01]  /*1b70*/  @P1 LDG.E.EL.U16 R86, [R66.64] ;  /* 0x0000000842561981 */ /* 0x000162000c2e1500 */
[----:B------:R-:W-:-:S03]  /*1b80*/  MOV R42, RZ ;  /* 0x000000ff002a7202 */ /* 0x000fc60000000f00 */
[----:B------:R0:W5:Y:S01]  /*1b90*/  @P1 LDG.E.EL.U16 R87, [R62.64] ;  /* 0x000000083e571981 */ /* 0x000162000c2e1500 */
[C---:B-1----:R-:W-:Y:S01]  /*1ba0*/  IMAD R65, R4.reuse, UR6, R13 ;  /* 0x0000000604417c24 */ /* 0x042fe2000f8e020d */
[----:B------:R-:W-:Y:S01]  /*1bb0*/  ISETP.GE.AND P1, PT, R21, 0x3700, PT ;  /* 0x000037001500780c */ /* 0x000fe20003f26270 */
[-C--:B------:R-:W-:Y:S01]  /*1bc0*/  IMAD.WIDE R22, R17, R40.reuse, c[0x0][0x180] ;  /* 0x0000600011167625 */ /* 0x080fe200078e0228 */
[----:B------:R-:W-:Y:S02]  /*1bd0*/  MOV R25, RZ ;  /* 0x000000ff00197202 */ /* 0x000fe40000000f00 */
[----:B------:R-:W-:Y:S01]  /*1be0*/  MOV R28, RZ ;  /* 0x000000ff001c7202 */ /* 0x000fe20000000f00 */
[CC--:B------:R-:W-:Y:S01]  /*1bf0*/  IMAD.WIDE R118, R65.reuse, R40.reuse, c[0x0][0x178] ;  /* 0x00005e0041767625 */ /* 0x0c0fe200078e0228 */
[----:B------:R1:W5:Y:S03]  /*1c00*/  @P2 LDG.E.EL R42, [R22.64] ;  /* 0x00000008162a2981 */ /* 0x000366000c2e1900 */
[----:B------:R-:W-:Y:S01]  /*1c10*/  IMAD.WIDE R64, R65, R40, c[0x0][0x180] ;  /* 0x0000600041407625 */ /* 0x000fe200078e0228 */
[----:B------:R0:W5:Y:S03]  /*1c20*/  @P3 LDG.E.EL R25, [R118.64] ;  /* 0x0000000876193981 */ /* 0x000166000c2e1900 */
[----:B------:R-:W-:Y:S01]  /*1c30*/  IMAD R11, R4, -0x280, R21 ;  /* 0xfffffd80040b7824 */ /* 0x000fe200078e0215 */
[----:B------:R0:W5:Y:S01]  /*1c40*/  @P3 LDG.E.EL R28, [R64.64] ;  /* 0x00000008401c3981 */ /* 0x000162000c2e1900 */
[----:B------:R-:W-:Y:S01]  /*1c50*/  IMAD.HI R33, R31, 0x66666667, RZ ;  /* 0x666666671f217827 */ /* 0x000fe200078e02ff */
[----:B------:R-:W-:-:S02]  /*1c60*/  PRMT R30, RZ, 0x7610, R30 ;  /* 0x00007610ff1e7816 */ /* 0x000fc4000000001e */
[----:B------:R-:W-:Y:S01]  /*1c70*/  PRMT R21, RZ, 0x7610, R21 ;  /* 0x00007610ff157816 */ /* 0x000fe20000000015 */
[CC--:B-1----:R-:W-:Y:S01]  /*1c80*/  IMAD.WIDE R22, R11.reuse, R0.reuse, c[0x0][0x188] ;  /* 0x000062000b167625 */ /* 0x0c2fe200078e0200 */
[----:B------:R-:W-:Y:S02]  /*1c90*/  PRMT R24, RZ, 0x7610, R24 ;  /* 0x00007610ff187816 */ /* 0x000fe40000000018 */
[----:B------:R-:W-:Y:S01]  /*1ca0*/  SHF.R.U32.HI R46, RZ, 0x1f, R33 ;  /* 0x0000001fff2e7819 */ /* 0x000fe20000011621 */
[----:B0-----:R-:W-:-:S04]  /*1cb0*/  IMAD.WIDE R118, R11, R0, c[0x0][0x168] ;  /* 0x00005a000b767625 */ /* 0x001fc800078e0200 */
[--C-:B------:R-:W-:Y:S02]  /*1cc0*/  IMAD R69, R38, UR6, R13.reuse ;  /* 0x0000000626457c24 */ /* 0x100fe4000f8e020d */
[----:B------:R-:W-:Y:S01]  /*1cd0*/  IMAD.WIDE R64, R11, R0, c[0x0][0x190] ;  /* 0x000064000b407625 */ /* 0x000fe200078e0200 */
[----:B------:R-:W-:Y:S01]  /*1ce0*/  MOV R4, RZ ;  /* 0x000000ff00047202 */ /* 0x000fe20000000f00 */
[----:B------:R0:W5:Y:S02]  /*1cf0*/  @!P1 LDG.E.EL.U16 R30, [R118.64] ;  /* 0x00000008761e9981 */ /* 0x000164000c2e1500 */
[----:B------:R-:W-:Y:S01]  /*1d00*/  IMAD R63, R34, UR6, R13 ;  /* 0x00000006223f7c24 */ /* 0x000fe2000f8e020d */
[----:B------:R-:W-:Y:S01]  /*1d10*/  MOV R38, RZ ;  /* 0x000000ff00267202 */ /* 0x000fe20000000f00 */
[----:B------:R-:W-:Y:S01]  /*1d20*/  IMAD.WIDE R122, R69, R40, c[0x0][0x178] ;  /* 0x00005e00457a7625 */ /* 0x000fe200078e0228 */
[----:B------:R1:W5:Y:S01]  /*1d30*/  @!P1 LDG.E.EL.U16 R21, [R22.64] ;  /* 0x0000000816159981 */ /* 0x000362000c2e1500 */
[----:B------:R-:W-:-:S02]  /*1d40*/  LEA.HI.SX32 R46, R33, R46, 0x18 ;  /* 0x0000002e212e7211 */ /* 0x000fc400078fc2ff */
[-C--:B------:R-:W-:Y:S01]  /*1d50*/  IMAD.WIDE R68, R69, R40.reuse, c[0x0][0x180] ;  /* 0x0000600045447625 */ /* 0x080fe200078e0228 */
[----:B------:R0:W5:Y:S01]  /*1d60*/  @!P1 LDG.E.EL.U16 R24, [R64.64] ;  /* 0x0000000840189981 */ /* 0x000162000c2e1500 */
[----:B------:R-:W-:Y:S02]  /*1d70*/  MOV R17, RZ ;  /* 0x000000ff00117202 */ /* 0x000fe40000000f00 */
[-C--:B------:R-:W-:Y:S01]  /*1d80*/  IMAD.WIDE R66, R63, R40.reuse, c[0x0][0x178] ;  /* 0x00005e003f427625 */ /* 0x080fe200078e0228 */
[----:B------:R-:W-:Y:S01]  /*1d90*/  ISETP.GE.AND P1, PT, R31, 0x3700, PT ;  /* 0x000037001f00780c */ /* 0x000fe20003f26270 */
[----:B------:R0:W5:Y:S01]  /*1da0*/  @P5 LDG.E.EL R4, [R68.64] ;  /* 0x0000000844045981 */ /* 0x000162000c2e1900 */
[----:B------:R-:W-:Y:S01]  /*1db0*/  MOV R14, RZ ;  /* 0x000000ff000e7202 */ /* 0x000fe20000000f00 */
[----:B------:R-:W-:Y:S01]  /*1dc0*/  IMAD.WIDE R62, R63, R40, c[0x0][0x180] ;  /* 0x000060003f3e7625 */ /* 0x000fe200078e0228 */
[----:B------:R-:W-:Y:S01]  /*1dd0*/  PRMT R34, RZ, 0x7610, R34 ;  /* 0x00007610ff227816 */ /* 0x000fe20000000022 */
[----:B------:R0:W5:Y:S01]  /*1de0*/  @P4 LDG.E.EL R38, [R66.64] ;  /* 0x0000000842264981 */ /* 0x000162000c2e1900 */
[----:B------:R-:W-:Y:S01]  /*1df0*/  PRMT R11, RZ, 0x7610, R11 ;  /* 0x00007610ff0b7816 */ /* 0x000fe2000000000b */
[----:B-1----:R-:W-:Y:S01]  /*1e00*/  IMAD R23, R46, -0x280, R31 ;  /* 0xfffffd802e177824 */ /* 0x002fe200078e021f */
[----:B------:R-:W-:Y:S01]  /*1e10*/  PRMT R33, RZ, 0x7610, R33 ;  /* 0x00007610ff217816 */ /* 0x000fe20000000021 */
[----:B------:R1:W5:Y:S01]  /*1e20*/  @P4 LDG.E.EL R17, [R62.64] ;  /* 0x000000083e114981 */ /* 0x000362000c2e1900 */
[----:B0-----:R-:W-:-:S03]  /*1e30*/  IMAD.WIDE R68, R121, R0, c[0x0][0x168] ;  /* 0x00005a0079447625 */ /* 0x001fc600078e0200 */
[----:B------:R0:W5:Y:S01]  /*1e40*/  @P5 LDG.E.EL R14, [R122.64] ;  /* 0x000000087a0e5981 */ /* 0x000162000c2e1900 */
[CC--:B------:R-:W-:Y:S01]  /*1e50*/  IMAD.WIDE R66, R121.reuse, R0.reuse, c[0x0][0x188] ;  /* 0x0000620079427625 */ /* 0x0c0fe200078e0200 */
[----:B------:R-:W-:Y:S02]  /*1e60*/  PRMT R22, RZ, 0x7610, R22 ;  /* 0x00007610ff167816 */ /* 0x000fe40000000016 */
[----:B------:R0:W5:Y:S01]  /*1e70*/  @!P6 LDG.E.EL.U16 R34, [R68.64] ;  /* 0x000000084422e981 */ /* 0x000162000c2e1500 */
[-C--:B-1----:R-:W-:Y:S01]  /*1e80*/  IMAD.WIDE R62, R121, R0.reuse, c[0x0][0x190] ;  /* 0x00006400793e7625 */ /* 0x082fe200078e0200 */
[----:B------:R-:W-:Y:S02]  /*1e90*/  ISETP.LT.AND P0, PT, R31, 0x3700, !P0 ;  /* 0x000037001f00780c */ /* 0x000fe40004701270 */
[----:B------:R1:W5:Y:S01]  /*1ea0*/  @!P6 LDG.E.EL.U16 R11, [R66.64] ;  /* 0x00000008420be981 */ /* 0x000362000c2e1500 */
[--C-:B------:R-:W-:Y:S01]  /*1eb0*/  IMAD R119, R46, UR6, R13.reuse ;  /* 0x000000062e777c24 */ /* 0x100fe2000f8e020d */
[----:B0-----:R-:W-:Y:S01]  /*1ec0*/  IADD3 R123, R35, UR6, RZ ;  /* 0x00000006237b7c10 */ /* 0x001fe2000fffe0ff */
[----:B------:R-:W-:Y:S01]  /*1ed0*/  IMAD.WIDE R120, R23, R0, c[0x0][0x168] ;  /* 0x00005a0017787625 */ /* 0x000fe200078e0200 */
[----:B------:R-:W-:Y:S01]  /*1ee0*/  PRMT R56, RZ, 0x7610, R56 ;  /* 0x00007610ff387816 */ /* 0x000fe20000000038 */
[----:B------:R0:W5:Y:S02]  /*1ef0*/  @!P6 LDG.E.EL.U16 R22, [R62.64] ;  /* 0x000000083e16e981 */ /* 0x000164000c2e1500 */
[CC--:B------:R-:W-:Y:S01]  /*1f00*/  IMAD.WIDE R68, R119.reuse, R40.reuse, c[0x0][0x180] ;  /* 0x0000600077447625 */ /* 0x0c0fe200078e0228 */
[----:B------:R-:W-:Y:S01]  /*1f10*/  PRMT R13, RZ, 0x7610, R13 ;  /* 0x00007610ff0d7816 */ /* 0x000fe2000000000d */
[----:B------:R0:W5:Y:S02]  /*1f20*/  @!P1 LDG.E.EL.U16 R33, [R120.64] ;  /* 0x0000000878219981 */ /* 0x000164000c2e1500 */
[----:B-1----:R-:W-:Y:S01]  /*1f30*/  IMAD.WIDE R66, R119, R40, c[0x0][0x178] ;  /* 0x00005e0077427625 */ /* 0x002fe200078e0228 */
[----:B------:R-:W-:-:S03]  /*1f40*/  PRMT R46, RZ, 0x7610, R46 ;  /* 0x00007610ff2e7816 */ /* 0x000fc6000000002e */
[C---:B------:R-:W-:Y:S01]  /*1f50*/  IMAD.WIDE R118, R123.reuse, R0, c[0x0][0x160] ;  /* 0x000058007b767625 */ /* 0x040fe200078e0200 */
[----:B0-----:R-:W-:-:S03]  /*1f60*/  IADD3 R121, R123, UR6, RZ ;  /* 0x000000067b797c10 */ /* 0x001fc6000fffe0ff */
[-C--:B------:R-:W-:Y:S01]  /*1f70*/  IMAD.WIDE R64, R23, R0.reuse, c[0x0][0x188] ;  /* 0x0000620017407625 */ /* 0x080fe200078e0200 */
[----:B------:R-:W-:Y:S01]  /*1f80*/  MOV R23, RZ ;  /* 0x000000ff00177202 */ /* 0x000fe20000000f00 */
[----:B------:R0:W5:Y:S02]  /*1f90*/  @P5 LDG.E.EL.U16 R56, [R118.64] ;  /* 0x0000000876385981 */ /* 0x000164000c2e1500 */
[----:B------:R-:W-:Y:S01]  /*1fa0*/  IMAD.WIDE R62, R123, R0, c[0x0][0x170] ;  /* 0x00005c007b3e7625 */ /* 0x000fe200078e0200 */
[----:B------:R-:W-:Y:S01]  /*1fb0*/  IADD3 R123, R121, UR6, RZ ;  /* 0x00000006797b7c10 */ /* 0x000fe2000fffe0ff */
[----:B------:R1:W5:Y:S01]  /*1fc0*/  @!P1 LDG.E.EL.U16 R13, [R64.64] ;  /* 0x00000008400d9981 */ /* 0x000362000c2e1500 */
[----:B------:R-:W-:Y:S02]  /*1fd0*/  MOV R35, RZ ;  /* 0x000000ff00237202 */ /* 0x000fe40000000f00 */
[----:B------:R-:W-:Y:S01]  /*1fe0*/  PRMT R40, RZ, 0x7610, R40 ;  /* 0x00007610ff287816 */ /* 0x000fe20000000028 */
[----:B------:R0:W5:Y:S01]  /*1ff0*/  @P5 LDG.E.EL.U16 R46, [R62.64] ;  /* 0x000000083e2e5981 */ /* 0x000162000c2e1500 */
[----:B------:R-:W-:-:S03]  /*2000*/  IADD3 R125, R123, UR6, RZ ;  /* 0x000000067b7d7c10 */ /* 0x000fc6000fffe0ff */
[----:B------:R0:W5:Y:S01]  /*2010*/  @P0 LDG.E.EL R23, [R66.64] ;  /* 0x0000000842170981 */ /* 0x000162000c2e1900 */
[-C--:B-1----:R-:W-:Y:S01]  /*2020*/  IMAD.WIDE R64, R121, R0.reuse, c[0x0][0x160] ;  /* 0x0000580079407625 */ /* 0x082fe200078e0200 */
[----:B------:R-:W-:Y:S02]  /*2030*/  PRMT R120, RZ, 0x7610, R120 ;  /* 0x00007610ff787816 */ /* 0x000fe40000000078 */
[----:B------:R1:W5:Y:S01]  /*2040*/  @P0 LDG.E.EL R35, [R68.64] ;  /* 0x0000000844230981 */ /* 0x000362000c2e1900 */
[----:B0-----:R-:W-:-:S03]  /*2050*/  IMAD.WIDE R118, R123, R0, c[0x0][0x160] ;  /* 0x000058007b767625 */ /* 0x001fc600078e0200 */
[----:B------:R0:W5:Y:S01]  /*2060*/  @P4 LDG.E.EL.U16 R40, [R64.64] ;  /* 0x0000000840284981 */ /* 0x000162000c2e1500 */
[----:B------:R-:W-:Y:S01]  /*2070*/  IMAD.WIDE R66, R121, R0, c[0x0][0x170] ;  /* 0x00005c0079427625 */ /* 0x000fe200078e0200 */
[----:B------:R-:W-:-:S03]  /*2080*/  PRMT R121, RZ, 0x7610, R121 ;  /* 0x00007610ff797816 */ /* 0x000fc60000000079 */
[-C--:B-1----:R-:W-:Y:S01]  /*2090*/  IMAD.WIDE R68, R123, R0.reuse, c[0x0][0x170] ;  /* 0x00005c007b447625 */ /* 0x082fe200078e0200 */
[----:B------:R-:W-:Y:S01]  /*20a0*/  PRMT R123, RZ, 0x7610, R123 ;  /* 0x00007610ff7b7816 */ /* 0x000fe2000000007b */
[----:B------:R1:W5:Y:S02]  /*20b0*/  @P4 LDG.E.EL.U16 R120, [R66.64] ;  /* 0x0000000842784981 */ /* 0x000364000c2e1500 */
[CC--:B------:R-:W-:Y:S01]  /*20c0*/  IMAD.WIDE R62, R125.reuse, R0.reuse, c[0x0][0x160] ;  /* 0x000058007d3e7625 */ /* 0x0c0fe200078e0200 */
[----:B------:R-:W-:Y:S01]  /*20d0*/  PRMT R122, RZ, 0x7610, R122 ;  /* 0x00007610ff7a7816 */ /* 0x000fe2000000007a */
[----:B------:R1:W5:Y:S02]  /*20e0*/  @P3 LDG.E.EL.U16 R121, [R118.64] ;  /* 0x0000000876793981 */ /* 0x000364000c2e1500 */
[C---:B0-----:R-:W-:Y:S01]  /*20f0*/  IMAD.WIDE R64, R125.reuse, R0, c[0x0][0x170] ;  /* 0x00005c007d407625 */ /* 0x041fe200078e0200 */
[----:B------:R-:W-:Y:S01]  /*2100*/  IADD3 R125, R125, UR6, RZ ;  /* 0x000000067d7d7c10 */ /* 0x000fe2000fffe0ff */
[----:B------:R0:W5:Y:S02]  /*2110*/  @P2 LDG.E.EL.U16 R123, [R62.64] ;  /* 0x000000083e7b2981 */ /* 0x000164000c2e1500 */
[----:B------:R-:W-:-:S02]  /*2120*/  IMAD.HI R31, R31, 0x66666667, RZ ;  /* 0x666666671f1f7827 */ /* 0x000fc400078e02ff */
[----:B------:R0:W5:Y:S01]  /*2130*/  @P3 LDG.E.EL.U16 R122, [R68.64] ;  /* 0x00000008447a3981 */ /* 0x000162000c2e1500 */
[----:B-1----:R-:W-:Y:S01]  /*2140*/  PRMT R118, RZ, 0x7610, R118 ;  /* 0x00007610ff767816 */ /* 0x002fe20000000076 */
[CC--:B------:R-:W-:Y:S01]  /*2150*/  IMAD.WIDE R66, R125.reuse, R0.reuse, c[0x0][0x160] ;  /* 0x000058007d427625 */ /* 0x0c0fe200078e0200 */
[----:B------:R-:W-:Y:S02]  /*2160*/  PRMT R119, RZ, 0x7610, R119 ;  /* 0x00007610ff777816 */ /* 0x000fe40000000077 */
[----:B0-----:R-:W-:Y:S02]  /*2170*/  SHF.R.U32.HI R62, RZ, 0x1f, R31 ;  /* 0x0000001fff3e7819 */ /* 0x001fe4000001161f */
[----:B------:R-:W5:Y:S01]  /*2180*/  @P0 LDG.E.EL.U16 R118, [R66.64] ;  /* 0x0000000842760981 */ /* 0x000f62000c2e1500 */
[----:B------:R-:W-:Y:S01]  /*2190*/  IMAD.WIDE R68, R125, R0, c[0x0][0x170] ;  /* 0x00005c007d447625 */ /* 0x000fe200078e0200 */
[----:B------:R-:W-:Y:S02]  /*21a0*/  LEA.HI.SX32 R62, R31, R62, 0x18 ;  /* 0x0000003e1f3e7211 */ /* 0x000fe400078fc2ff */
[----:B------:R-:W-:-:S02]  /*21b0*/  IADD3 R31, R2, 0xf, RZ ;  /* 0x0000000f021f7810 */ /* 0x000fc40007ffe0ff */
[----:B------:R-:W-:Y:S01]  /*21c0*/  PRMT R124, RZ, 0x7610, R124 ;  /* 0x00007610ff7c7816 */ /* 0x000fe2000000007c */
[----:B------:R-:W5:Y:S02]  /*21d0*/  @P0 LDG.E.EL.U16 R119, [R68.64] ;  /* 0x0000000844770981 */ /* 0x000f64000c2e1500 */
[--C-:B------:R-:W-:Y:S01]  /*21e0*/  IMAD R63, R62, -0x280, R31.reuse ;  /* 0xfffffd803e3f7824 */ /* 0x100fe200078e021f */
[----:B------:R-:W-:Y:S02]  /*21f0*/  PRMT R31, RZ, 0x7610, R31 ;  /* 0x00007610ff1f7816 */ /* 0x000fe4000000001f */
[----:B------:R0:W5:Y:S01]  /*2200*/  @P2 LDG.E.EL.U16 R124, [R64.64] ;  /* 0x00000008407c2981 */ /* 0x000162000c2e1500 */
[----:B------:R-:W-:-:S05]  /*2210*/  IMAD.WIDE R62, R63, R0, c[0x0][0x190] ;  /* 0x000064003f3e7625 */ /* 0x000fca00078e0200 */
[----:B------:R1:W5:Y:S01]  /*2220*/  @!P1 LDG.E.EL.U16 R31, [R62.64] ;  /* 0x000000083e1f9981 */ /* 0x000362000c2e1500 */
[----:B------:R-:W-:Y:S02]  /*2230*/  HADD2.F32 R20, -RZ, R20.H0_H0 ;  /* 0x20000014ff147230 */ /* 0x000fe40000004100 */
[----:B--2---:R-:W-:-:S05]  /*2240*/  HADD2.F32 R27, -RZ, R27.H0_H0 ;  /* 0x2000001bff1b7230 */ /* 0x004fca0000004100 */
[----:B------:R-:W-:Y:S01]  /*2250*/  FADD R27, R20, R27 ;  /* 0x0000001b141b7221 */ /* 0x000fe20000000000 */
[----:B------:R-:W-:Y:S01]  /*2260*/  MOV R20, 0x3acccccd ;  /* 0x3acccccd00147802 */ /* 0x000fe20000000f00 */
[----:B0-----:R-:W-:-:S04]  /*2270*/  HADD2.F32 R64, -RZ, R32.H0_H0 ;  /* 0x20000020ff407230 */ /* 0x001fc80000004100 */
[-C--:B------:R-:W-:Y:S01]  /*2280*/  FFMA R32, R117, R20.reuse, 9.9999997473787516356e-06 ;  /* 0x3727c5ac75207423 */ /* 0x080fe20000000014 */
[----:B------:R-:W-:Y:S01]  /*2290*/  FFMA R37, R37, R20, 9.9999997473787516356e-06 ;  /* 0x3727c5ac25257423 */ /* 0x000fe20000000014 */
[----:B------:R-:W-:Y:S02]  /*22a0*/  HADD2.F32 R111, -RZ, R111.H0_H0 ;  /* 0x2000006fff6f7230 */ /* 0x000fe40000004100 */
[----:B------:R-:W-:Y:S02]  /*22b0*/  HADD2.F32 R36, -RZ, R36.H0_H0 ;  /* 0x20000024ff247230 */ /* 0x000fe40000004100 */
[----:B------:R-:W0:Y:S01]  /*22c0*/  MUFU.RSQ R32, R32 ;  /* 0x0000002000207308 */ /* 0x000e220000001400 */
[----:B------:R-:W-:Y:S02]  /*22d0*/  HADD2.F32 R114, -RZ, R114.H0_H0 ;  /* 0x20000072ff727230 */ /* 0x000fe40000004100 */
[----:B------:R-:W-:Y:S01]  /*22e0*/  HADD2.F32 R113, -RZ, R113.H0_H0 ;  /* 0x20000071ff717230 */ /* 0x000fe20000004100 */
[----:B------:R-:W-:Y:S01]  /*22f0*/  FADD R36, R111, R36 ;  /* 0x000000246f247221 */ /* 0x000fe20000000000 */
[----:B-1----:R-:W-:-:S03]  /*2300*/  HADD2.F32 R63, -RZ, R110.H0_H0 ;  /* 0x2000006eff3f7230 */ /* 0x002fc60000004100 */
[----:B------:R-:W1:Y:S01]  /*2310*/  MUFU.RSQ R37, R37 ;  /* 0x0000002500257308 */ /* 0x000e620000001400 */
[----:B------:R-:W-:Y:S01]  /*2320*/  HADD2.F32 R116, -RZ, R116.H0_H0 ;  /* 0x20000074ff747230 */ /* 0x000fe20000004100 */
[-C--:B------:R-:W-:Y:S01]  /*2330*/  FFMA R112, R112, R20.reuse, 9.9999997473787516356e-06 ;  /* 0x3727c5ac70707423 */ /* 0x080fe20000000014 */
[----:B------:R-:W-:Y:S01]  /*2340*/  FADD R113, R113, R114 ;  /* 0x0000007271717221 */ /* 0x000fe20000000000 */
[----:B------:R-:W-:Y:S01]  /*2350*/  FFMA R64, R64, 0.125, R27 ;  /* 0x3e00000040407823 */ /* 0x000fe2000000001b */
[----:B------:R-:W-:Y:S02]  /*2360*/  FFMA R36, R63, 0.125, R36 ;  /* 0x3e0000003f247823 */ /* 0x000fe40000000024 */
[----:B------:R-:W-:Y:S01]  /*2370*/  FFMA R113, R116, 0.125, R113 ;  /* 0x3e00000074717823 */ /* 0x000fe20000000071 */
[----:B------:R-:W2:Y:S01]  /*2380*/  MUFU.RSQ R27, R112 ;  /* 0x00000070001b7308 */ /* 0x000ea20000001400 */
[----:B------:R-:W-:Y:S01]  /*2390*/  FADD R73, R36, -R73 ;  /* 0x8000004924497221 */ /* 0x000fe20000000000 */
[----:B------:R-:W-:Y:S01]  /*23a0*/  FFMA R109, R109, R20, 9.9999997473787516356e-06 ;  /* 0x3727c5ac6d6d7423 */ /* 0x000fe20000000014 */
[----:B------:R-:W-:Y:S01]  /*23b0*/  FADD R108, R113, -R108 ;  /* 0x8000006c716c7221 */ /* 0x000fe20000000000 */
[----:B------:R-:W-:Y:S01]  /*23c0*/  HADD2.F32 R91, -RZ, R91.H0_H0 ;  /* 0x2000005bff5b7230 */ /* 0x000fe20000004100 */
[----:B0-----:R-:W-:Y:S01]  /*23d0*/  FMUL R36, R32, R73 ;  /* 0x0000004920247220 */ /* 0x001fe20000400000 */
[----:B------:R-:W-:-:S02]  /*23e0*/  HADD2.F32 R94, -RZ, R94.H0_H0 ;  /* 0x2000005eff5e7230 */ /* 0x000fc40000004100 */
[----:B------:R-:W-:Y:S01]  /*23f0*/  HADD2.F32 R75, -RZ, R75.H0_H0 ;  /* 0x2000004bff4b7230 */ /* 0x000fe20000004100 */
[----:B-1----:R-:W-:Y:S01]  /*2400*/  FMUL R32, R37, R108 ;  /* 0x0000006c25207220 */ /* 0x002fe20000400000 */
[----:B------:R-:W-:Y:S01]  /*2410*/  HADD2.F32 R62, -RZ, R55.H0_H0 ;  /* 0x20000037ff3e7230 */ /* 0x000fe20000004100 */
[----:B------:R-:W0:Y:S01]  /*2420*/  MUFU.RSQ R37, R109 ;  /* 0x0000006d00257308 */ /* 0x000e220000001400 */
[----:B------:R-:W-:Y:S01]  /*2430*/  HADD2.F32 R88, -RZ, R88.H0_H0 ;  /* 0x20000058ff587230 */ /* 0x000fe20000004100 */
[----:B------:R-:W-:Y:S01]  /*2440*/  FADD R64, R64, -R115 ;  /* 0x8000007340407221 */ /* 0x000fe20000000000 */
[----:B------:R-:W-:Y:S01]  /*2450*/  HADD2.F32 R55, -RZ, R102.H0_H0 ;  /* 0x20000066ff377230 */ /* 0x000fe20000004100 */
[----:B------:R-:W-:Y:S01]  /*2460*/  FADD R91, R94, R91 ;  /* 0x0000005b5e5b7221 */ /* 0x000fe20000000000 */
[----:B------:R-:W-:Y:S01]  /*2470*/  FADD R62, R75, R62 ;  /* 0x0000003e4b3e7221 */ /* 0x000fe20000000000 */
[----:B------:R-:W-:Y:S01]  /*2480*/  HADD2.F32 R63, -RZ, R100.H0_H0 ;  /* 0x20000064ff3f7230 */ /* 0x000fe20000004100 */
[----:B--2---:R-:W-:Y:S01]  /*2490*/  FMUL R27, R27, R64 ;  /* 0x000000401b1b7220 */ /* 0x004fe20000400000 */
[----:B------:R-:W-:Y:S01]  /*24a0*/  FFMA R91, R88, 0.125, R91 ;  /* 0x3e000000585b7823 */ /* 0x000fe2000000005b */
[----:B------:R-:W-:Y:S01]  /*24b0*/  FFMA R64, R55, 0.125, R62 ;  /* 0x3e00000037407823 */ /* 0x000fe2000000003e */
[-C--:B---3--:R-:W-:Y:S01]  /*24c0*/  FFMA R71, R71, R20.reuse, 9.9999997473787516356e-06 ;  /* 0x3727c5ac47477423 */ /* 0x088fe20000000014 */
[----:B------:R-:W-:Y:S01]  /*24d0*/  HADD2.F32 R85, -RZ, R85.H0_H0 ;  /* 0x20000055ff557230 */ /* 0x000fe20000004100 */
[----:B------:R-:W-:Y:S01]  /*24e0*/  FADD R91, R91, -R44 ;  /* 0x8000002c5b5b7221 */ /* 0x000fe20000000000 */
[-C--:B------:R-:W-:Y:S01]  /*24f0*/  FFMA R107, R107, R20.reuse, 9.9999997473787516356e-06 ;  /* 0x3727c5ac6b6b7423 */ /* 0x080fe20000000014 */
[----:B------:R-:W-:Y:S01]  /*2500*/  FADD R64, R64, -R101 ;  /* 0x8000006540407221 */ /* 0x000fe20000000000 */
[----:B------:R-:W-:Y:S01]  /*2510*/  HADD2.F32 R19, -RZ, R19.H0_H0 ;  /* 0x20000013ff137230 */ /* 0x000fe20000004100 */
[----:B------:R-:W-:Y:S01]  /*2520*/  FFMA R104, R104, R20, 9.9999997473787516356e-06 ;  /* 0x3727c5ac68687423 */ /* 0x000fe20000000014 */
[----:B------:R-:W-:Y:S01]  /*2530*/  HADD2.F32 R70, -RZ, R70.H0_H0 ;  /* 0x20000046ff467230 */ /* 0x000fe20000004100 */
[----:B0-----:R-:W-:Y:S01]  /*2540*/  FMUL R37, R37, R64 ;  /* 0x0000004025257220 */ /* 0x001fe20000400000 */
[----:B------:R-:W-:Y:S01]  /*2550*/  HADD2.F32 R103, -RZ, R103.H0_H0 ;  /* 0x20000067ff677230 */ /* 0x000fe20000004100 */
[----:B------:R-:W-:Y:S01]  /*2560*/  MUFU.RSQ R107, R107 ;  /* 0x0000006b006b7308 */ /* 0x000fe20000001400 */
[----:B------:R-:W-:Y:S01]  /*2570*/  HADD2.F32 R106, -RZ, R106.H0_H0 ;  /* 0x2000006aff6a7230 */ /* 0x000fe20000004100 */
[----:B------:R-:W-:Y:S01]  /*2580*/  FFMA R37, R19, R37, R70 ;  /* 0x0000002513257223 */ /* 0x000fe20000000046 */
[----:B------:R-:W-:-:S02]  /*2590*/  HADD2.F32 R105, -RZ, R105.H0_H0 ;  /* 0x20000069ff697230 */ /* 0x000fc40000004100 */
[----:B------:R-:W-:Y:S01]  /*25a0*/  HADD2.F32 R98, -RZ, R98.H0_H0 ;  /* 0x20000062ff627230 */ /* 0x000fe20000004100 */
[----:B----4-:R-:W-:Y:S01]  /*25b0*/  FFMA R12, R12, R20, 9.9999997473787516356e-06 ;  /* 0x3727c5ac0c0c7423 */ /* 0x010fe20000000014 */
[----:B-----5:R-:W-:-:S05]  /*25c0*/  HADD2.F32 R60, -RZ, R60.H0_H0 ;  /* 0x2000003cff3c7230 */ /* 0x020fca0000004100 */
[----:B------:R-:W0:Y:S01]  /*25d0*/  MUFU.RSQ R12, R12 ;  /* 0x0000000c000c7308 */ /* 0x000e220000001400 */
[----:B------:R-:W-:Y:S01]  /*25e0*/  FADD R63, R60, R63 ;  /* 0x0000003f3c3f7221 */ /* 0x000fe20000000000 */
[----:B------:R-:W-:-:S06]  /*25f0*/  HADD2.F32 R82, -RZ, R82.H0_H0 ;  /* 0x20000052ff527230 */ /* 0x000fcc0000004100 */
[----:B------:R-:W1:Y:S01]  /*2600*/  MUFU.RSQ R60, R71 ;  /* 0x00000047003c7308 */ /* 0x000e620000001400 */
[----:B------:R-:W-:Y:S01]  /*2610*/  HADD2.F32 R59, -RZ, R59.H0_H0 ;  /* 0x2000003bff3b7230 */ /* 0x000fe20000004100 */
[----:B------:R-:W-:Y:S01]  /*2620*/  FFMA R63, R82, 0.125, R63 ;  /* 0x3e000000523f7823 */ /* 0x000fe2000000003f */
[----:B------:R-:W-:Y:S01]  /*2630*/  FFMA R52, R52, R20, 9.9999997473787516356e-06 ;  /* 0x3727c5ac34347423 */ /* 0x000fe20000000014 */
[----:B------:R-:W-:Y:S01]  /*2640*/  HADD2.F32 R62, -RZ, R97.H0_H0 ;  /* 0x20000061ff3e7230 */ /* 0x000fe20000004100 */
[----:B------:R-:W-:-:S03]  /*2650*/  FADD R103, R103, R106 ;  /* 0x0000006a67677221 */ /* 0x000fc60000000000 */
[----:B------:R-:W2:Y:S01]  /*2660*/  MUFU.RSQ R55, R104 ;  /* 0x0000006800377308 */ /* 0x000ea20000001400 */
[----:B------:R-:W-:Y:S01]  /*2670*/  HADD2.F32 R99, -RZ, R99.H0_H0 ;  /* 0x20000063ff637230 */ /* 0x000fe20000004100 */
[----:B------:R-:W-:Y:S01]  /*2680*/  FADD R98, R105, R98 ;  /* 0x0000006269627221 */ /* 0x000fe20000000000 */
[----:B------:R-:W-:Y:S01]  /*2690*/  FADD R63, R63, -R92 ;  /* 0x8000005c3f3f7221 */ /* 0x000fe20000000000 */
[----:B------:R-:W-:Y:S01]  /*26a0*/  HADD2.F32 R79, -RZ, R79.H0_H0 ;  /* 0x2000004fff4f7230 */ /* 0x000fe20000004100 */
[----:B------:R-:W-:Y:S01]  /*26b0*/  FFMA R103, R62, 0.125, R103 ;  /* 0x3e0000003e677823 */ /* 0x000fe20000000067 */
[----:B------:R-:W-:Y:S02]  /*26c0*/  HADD2.F32 R84, -RZ, R84.H0_H0 ;  /* 0x20000054ff547230 */ /* 0x000fe40000004100 */
[----:B------:R-:W-:Y:S02]  /*26d0*/  HADD2.F32 R86, -RZ, R86.H0_H0 ;  /* 0x20000056ff567230 */ /* 0x000fe40000004100 */
[----:B------:R-:W-:-:S03]  /*26e0*/  HADD2.F32 R44, -RZ, R87.H0_H0 ;  /* 0x20000057ff2c7230 */ /* 0x000fc60000004100 */
[----:B------:R-:W-:-:S04]  /*26f0*/  FADD R85, R86, R85 ;  /* 0x0000005556557221 */ /* 0x000fc80000000000 */
[----:B------:R-:W-:-:S04]  /*2700*/  FFMA R85, R44, 0.125, R85 ;  /* 0x3e0000002c557823 */ /* 0x000fc80000000055 */
[----:B------:R-:W-:Y:S01]  /*2710*/  FADD R85, R85, -R80 ;  /* 0x8000005055557221 */ /* 0x000fe20000000000 */
[----:B------:R-:W-:Y:S03]  /*2720*/  MUFU.RSQ R52, R52 ;  /* 0x0000003400347308 */ /* 0x000fe60000001400 */
[----:B0-----:R-:W-:Y:S01]  /*2730*/  FMUL R85, R12, R85 ;  /* 0x000000550c557220 */ /* 0x001fe20000400000 */
[----:B------:R-:W-:Y:S01]  /*2740*/  HADD2.F32 R12, -RZ, R9.H0_H0 ;  /* 0x20000009ff0c7230 */ /* 0x000fe20000004100 */
[----:B------:R-:W-:Y:S01]  /*2750*/  FFMA R98, R99, 0.125, R98 ;  /* 0x3e00000063627823 */ /* 0x000fe20000000062 */
[----:B------:R-:W-:Y:S01]  /*2760*/  HADD2.F32 R9, -RZ, R76.H0_H0 ;  /* 0x2000004cff097230 */ /* 0x000fe20000004100 */
[----:B-1----:R-:W-:Y:S01]  /*2770*/  FMUL R60, R60, R63 ;  /* 0x0000003f3c3c7220 */ /* 0x002fe20000400000 */
[----:B------:R-:W-:Y:S01]  /*2780*/  HADD2.F32 R62, -RZ, R83.H0_H0 ;  /* 0x20000053ff3e7230 */ /* 0x000fe20000004100 */
[----:B------:R-:W-:Y:S01]  /*2790*/  FADD R58, R103, -R58 ;  /* 0x8000003a673a7221 */ /* 0x000fe20000000000 */
[----:B------:R-:W-:Y:S01]  /*27a0*/  HADD2.F32 R44, -RZ, R77.H0_H0 ;  /* 0x2000004dff2c7230 */ /* 0x000fe20000004100 */
[----:B------:R-:W-:Y:S01]  /*27b0*/  FADD R79, R84, R79 ;  /* 0x0000004f544f7221 */ /* 0x000fe20000000000 */
[----:B------:R-:W-:Y:S01]  /*27c0*/  HADD2.F32 R63, -RZ, R74.H0_H0 ;  /* 0x2000004aff3f7230 */ /* 0x000fe20000004100 */
[-C--:B------:R-:W-:Y:S01]  /*27d0*/  FFMA R28, R28, R20.reuse, 9.9999997473787516356e-06 ;  /* 0x3727c5ac1c1c7423 */ /* 0x080fe20000000014 */
[----:B------:R-:W-:Y:S01]  /*27e0*/  FADD R98, R98, -R95 ;  /* 0x8000005f62627221 */ /* 0x000fe20000000000 */
[----:B------:R-:W-:Y:S01]  /*27f0*/  FFMA R9, R12, R85, R9 ;  /* 0x000000550c097223 */ /* 0x000fe20000000009 */
[----:B------:R-:W-:Y:S01]  /*2800*/  HADD2.F32 R12, -RZ, R6.H0_H0 ;  /* 0x20000006ff0c7230 */ /* 0x000fe20000004100 */
[----:B------:R-:W-:-:S06]  /*2810*/  FFMA R4, R4, R20, 9.9999997473787516356e-06 ;  /* 0x3727c5ac04047423 */ /* 0x000fcc0000000014 */
[----:B------:R-:W0:Y:S01]  /*2820*/  MUFU.RSQ R4, R4 ;  /* 0x0000000400047308 */ /* 0x000e220000001400 */
[----:B------:R-:W-:Y:S01]  /*2830*/  FFMA R17, R17, R20, 9.9999997473787516356e-06 ;  /* 0x3727c5ac11117423 */ /* 0x000fe20000000014 */
[----:B------:R-:W-:Y:S01]  /*2840*/  HADD2.F32 R61, -RZ, R61.H0_H0 ;  /* 0x2000003dff3d7230 */ /* 0x000fe20000004100 */
[----:B------:R-:W-:Y:S01]  /*2850*/  FMUL R58, R107, R58 ;  /* 0x0000003a6b3a7220 */ /* 0x000fe20000400000 */
[----:B------:R-:W-:Y:S01]  /*2860*/  FFMA R79, R62, 0.125, R79 ;  /* 0x3e0000003e4f7823 */ /* 0x000fe2000000004f */
[----:B------:R-:W-:Y:S01]  /*2870*/  FFMA R36, R44, R36, R63 ;  /* 0x000000242c247223 */ /* 0x000fe2000000003f */
[----:B------:R-:W-:Y:S01]  /*2880*/  HADD2.F32 R63, -RZ, R18.H0_H0 ;  /* 0x20000012ff3f7230 */ /* 0x000fe20000004100 */
[----:B------:R-:W-:Y:S01]  /*2890*/  FFMA R96, R96, R20, 9.9999997473787516356e-06 ;  /* 0x3727c5ac60607423 */ /* 0x000fe20000000014 */
[----:B------:R-:W-:Y:S01]  /*28a0*/  HADD2.F32 R6, -RZ, R57.H0_H0 ;  /* 0x20000039ff067230 */ /* 0x000fe20000004100 */
[----:B--2---:R-:W-:Y:S01]  /*28b0*/  FMUL R55, R55, R98 ;  /* 0x0000006237377220 */ /* 0x004fe20000400000 */
[----:B------:R-:W-:Y:S01]  /*28c0*/  HADD2.F32 R29, -RZ, R29.H0_H0 ;  /* 0x2000001dff1d7230 */ /* 0x000fe20000004100 */
[-C--:B------:R-:W-:Y:S01]  /*28d0*/  FFMA R89, R89, R20.reuse, 9.9999997473787516356e-06 ;  /* 0x3727c5ac59597423 */ /* 0x080fe20000000014 */
[----:B------:R-:W-:Y:S01]  /*28e0*/  HADD2.F32 R39, -RZ, R39.H0_H0 ;  /* 0x20000027ff277230 */ /* 0x000fe20000004100 */
[----:B------:R-:W-:Y:S01]  /*28f0*/  FFMA R42, R42, R20, 9.9999997473787516356e-06 ;  /* 0x3727c5ac2a2a7423 */ /* 0x000fe20000000014 */
[----:B------:R-:W-:Y:S01]  /*2900*/  HADD2.F32 R30, -RZ, R30.H0_H0 ;  /* 0x2000001eff1e7230 */ /* 0x000fe20000004100 */
[----:B------:R-:W1:Y:S01]  /*2910*/  MUFU.RSQ R17, R17 ;  /* 0x0000001100117308 */ /* 0x000e620000001400 */
[----:B------:R-:W-:-:S05]  /*2920*/  HADD2.F32 R56, -RZ, R56.H0_H0 ;  /* 0x20000038ff387230 */ /* 0x000fca0000004100 */
[----:B------:R-:W-:Y:S01]  /*2930*/  FADD R56, R56, R59 ;  /* 0x0000003b38387221 */ /* 0x000fe20000000000 */
[----:B------:R-:W-:-:S05]  /*2940*/  HADD2.F32 R19, -RZ, R46.H0_H0 ;  /* 0x2000002eff137230 */ /* 0x000fca0000004100 */
[----:B------:R-:W-:-:S04]  /*2950*/  FFMA R19, R19, 0.125, R56 ;  /* 0x3e00000013137823 */ /* 0x000fc80000000038 */
[----:B------:R-:W-:Y:S01]  /*2960*/  FADD R19, R19, -R14 ;  /* 0x8000000e13137221 */ /* 0x000fe20000000000 */
[----:B------:R-:W-:-:S03]  /*2970*/  FFMA R35, R35, R20, 9.9999997473787516356e-06 ;  /* 0x3727c5ac23237423 */ /* 0x000fc60000000014 */
[----:B0-----:R-:W-:Y:S01]  /*2980*/  FMUL R19, R4, R19 ;  /* 0x0000001304137220 */ /* 0x001fe20000400000 */
[----:B------:R-:W-:Y:S01]  /*2990*/  HADD2.F32 R4, -RZ, R45.H0_H0 ;  /* 0x2000002dff047230 */ /* 0x000fe20000004100 */
[----:B------:R-:W0:Y:S01]  /*29a0*/  MUFU.RSQ R28, R28 ;  /* 0x0000001c001c7308 */ /* 0x000e220000001400 */
[----:B------:R-:W-:Y:S01]  /*29b0*/  HADD2.F32 R40, -RZ, R40.H0_H0 ;  /* 0x20000028ff287230 */ /* 0x000fe20000004100 */
[----:B------:R-:W-:Y:S01]  /*29c0*/  FADD R79, R79, -R50 ;  /* 0x800000324f4f7221 */ /* 0x000fe20000000000 */
[----:B------:R-:W-:Y:S01]  /*29d0*/  HADD2.F32 R33, -RZ, R33.H0_H0 ;  /* 0x20000021ff217230 */ /* 0x000fe20000004100 */
[----:B------:R-:W-:Y:S01]  /*29e0*/  FFMA R58, R12, R58, R61 ;  /* 0x0000003a0c3a7223 */ /* 0x000fe2000000003d */
[----:B------:R-:W-:Y:S02]  /*29f0*/  HADD2.F32 R12, -RZ, R15.H0_H0 ;  /* 0x2000000fff0c7230 */ /* 0x000fe40000004100 */
[----:B------:R-:W-:Y:S01]  /*2a00*/  HADD2.F32 R121, -RZ, R121.H0_H0 ;  /* 0x20000079ff797230 */ /* 0x000fe20000004100 */
[----:B------:R-:W2:Y:S01]  /*2a10*/  MUFU.RSQ R35, R35 ;  /* 0x0000002300237308 */ /* 0x000ea20000001400 */
[----:B------:R-:W-:Y:S01]  /*2a20*/  FFMA R55, R63, R55, R6 ;  /* 0x000000373f377223 */ /* 0x000fe20000000006 */
[----:B------:R-:W-:Y:S01]  /*2a30*/  HADD2.F32 R120, -RZ, R120.H0_H0 ;  /* 0x20000078ff787230 */ /* 0x000fe20000004100 */
[----:B------:R-:W-:Y:S01]  /*2a40*/  FFMA R19, R4, R19, R29 ;  /* 0x0000001304137223 */ /* 0x000fe2000000001d */
[----:B------:R-:W-:Y:S01]  /*2a50*/  HADD2.F32 R93, -RZ, R93.H0_H0 ;  /* 0x2000005dff5d7230 */ /* 0x000fe20000004100 */
[----:B------:R-:W-:Y:S01]  /*2a60*/  FADD R39, R40, R39 ;  /* 0x0000002728277221 */ /* 0x000fe20000000000 */
[----:B------:R-:W-:Y:S01]  /*2a70*/  HADD2.F32 R90, -RZ, R90.H0_H0 ;  /* 0x2000005aff5a7230 */ /* 0x000fe20000004100 */
[----:B------:R-:W-:Y:S01]  /*2a80*/  FADD R30, R121, R30 ;  /* 0x0000001e791e7221 */ /* 0x000fe20000000000 */
[----:B------:R-:W-:Y:S01]  /*2a90*/  HADD2.F32 R15, -RZ, R122.H0_H0 ;  /* 0x2000007aff0f7230 */ /* 0x000fe20000004100 */
[----:B------:R-:W3:Y:S01]  /*2aa0*/  MUFU.RSQ R96, R96 ;  /* 0x0000006000607308 */ /* 0x000ee20000001400 */
[----:B------:R-:W-:-:S02]  /*2ab0*/  HADD2.F32 R6, -RZ, R5.H0_H0 ;  /* 0x20000005ff067230 */ /* 0x000fc40000004100 */
[----:B------:R-:W-:Y:S01]  /*2ac0*/  HADD2.F32 R118, -RZ, R118.H0_H0 ;  /* 0x20000076ff767230 */ /* 0x000fe20000004100 */
[----:B------:R-:W-:Y:S01]  /*2ad0*/  FMUL R52, R52, R79 ;  /* 0x0000004f34347220 */ /* 0x000fe20000400000 */
[----:B------:R-:W-:-:S03]  /*2ae0*/  HADD2.F32 R47, -RZ, R47.H0_H0 ;  /* 0x2000002fff2f7230 */ /* 0x000fc60000004100 */
[----:B------:R-:W4:Y:S01]  /*2af0*/  MUFU.RSQ R89, R89 ;  /* 0x0000005900597308 */ /* 0x000f220000001400 */
[----:B------:R-:W-:Y:S01]  /*2b00*/  HADD2.F32 R34, -RZ, R34.H0_H0 ;  /* 0x20000022ff227230 */ /* 0x000fe20000004100 */
[----:B------:R-:W-:Y:S01]  /*2b10*/  FADD R33, R118, R33 ;  /* 0x0000002176217221 */ /* 0x000fe20000000000 */
[----:B------:R-:W-:Y:S02]  /*2b20*/  HADD2.F32 R123, -RZ, R123.H0_H0 ;  /* 0x2000007bff7b7230 */ /* 0x000fe40000004100 */
[----:B------:R-:W-:Y:S01]  /*2b30*/  HADD2.F32 R4, -RZ, R119.H0_H0 ;  /* 0x20000077ff047230 */ /* 0x000fe20000004100 */
[----:B------:R-:W5:Y:S02]  /*2b40*/  S2R R14, SR_TID.X ;  /* 0x00000000000e7919 */ /* 0x000f640000002100 */
[----:B------:R-:W0:Y:S01]  /*2b50*/  MUFU.RSQ R42, R42 ;  /* 0x0000002a002a7308 */ /* 0x000e220000001400 */
[----:B------:R-:W-:Y:S01]  /*2b60*/  HADD2.F32 R81, -RZ, R81.H0_H0 ;  /* 0x20000051ff517230 */ /* 0x000fe20000004100 */
[----:B------:R-:W-:Y:S01]  /*2b70*/  FFMA R39, R120, 0.125, R39 ;  /* 0x3e00000078277823 */ /* 0x000fe20000000027 */
[----:B------:R-:W-:Y:S01]  /*2b80*/  FFMA R30, R15, 0.125, R30 ;  /* 0x3e0000000f1e7823 */ /* 0x000fe2000000001e */
[----:B------:R-:W-:Y:S01]  /*2b90*/  FADD R90, R90, R93 ;  /* 0x0000005d5a5a7221 */ /* 0x000fe20000000000 */
[----:B------:R-:W-:Y:S01]  /*2ba0*/  FFMA R47, R6, R52, R47 ;  /* 0x00000034062f7223 */ /* 0x000fe2000000002f */
[----:B------:R-:W-:Y:S01]  /*2bb0*/  HADD2.F32 R5, -RZ, R124.H0_H0 ;  /* 0x2000007cff057230 */ /* 0x000fe20000004100 */
[----:B------:R-:W-:Y:S01]  /*2bc0*/  FFMA R4, R4, 0.125, R33 ;  /* 0x3e00000004047823 */ /* 0x000fe20000000021 */
[----:B------:R-:W-:Y:S01]  /*2bd0*/  HADD2.F32 R6, -RZ, R41.H0_H0 ;  /* 0x20000029ff067230 */ /* 0x000fe20000004100 */
[----:B------:R-:W-:Y:S01]  /*2be0*/  FADD R34, R123, R34 ;  /* 0x000000227b227221 */ /* 0x000fe20000000000 */
[----:B------:R-:W-:Y:S01]  /*2bf0*/  HADD2.F32 R43, -RZ, R43.H0_H0 ;  /* 0x2000002bff2b7230 */ /* 0x000fe20000004100 */
[----:B------:R-:W-:Y:S01]  /*2c00*/  FADD R38, R39, -R38 ;  /* 0x8000002627267221 */ /* 0x000fe20000000000 */
[----:B------:R-:W-:Y:S01]  /*2c10*/  FADD R25, R30, -R25 ;  /* 0x800000191e197221 */ /* 0x000fe20000000000 */
[----:B------:R-:W-:Y:S01]  /*2c20*/  FFMA R81, R81, 0.125, R90 ;  /* 0x3e00000051517823 */ /* 0x000fe2000000005a */
[----:B------:R-:W-:Y:S01]  /*2c30*/  FADD R4, R4, -R23 ;  /* 0x8000001704047221 */ /* 0x000fe20000000000 */
[----:B------:R-:W-:Y:S01]  /*2c40*/  FFMA R34, R5, 0.125, R34 ;  /* 0x3e00000005227823 */ /* 0x000fe20000000022 */
[----:B------:R-:W-:Y:S01]  /*2c50*/  FFMA R60, R6, R60, R43 ;  /* 0x0000003c063c7223 */ /* 0x000fe2000000002b */
[----:B------:R-:W-:Y:S01]  /*2c60*/  HADD2.F32 R5, -RZ, R10.H0_H0 ;  /* 0x2000000aff057230 */ /* 0x000fe20000004100 */
[----:B-1----:R-:W-:Y:S01]  /*2c70*/  FMUL R17, R17, R38 ;  /* 0x0000002611117220 */ /* 0x002fe20000400000 */
[----:B------:R-:W-:Y:S01]  /*2c80*/  HADD2.F32 R26, -RZ, R26.H0_H0 ;  /* 0x2000001aff1a7230 */ /* 0x000fe20000004100 */
[----:B0-----:R-:W-:Y:S01]  /*2c90*/  FMUL R25, R28, R25 ;  /* 0x000000191c197220 */ /* 0x001fe20000400000 */
[----:B------:R-:W-:-:S02]  /*2ca0*/  HADD2.F32 R21, -RZ, R21.H0_H0 ;  /* 0x20000015ff157230 */ /* 0x000fc40000004100 */
[----:B------:R-:W-:Y:S01]  /*2cb0*/  HADD2.F32 R24, -RZ, R24.H0_H0 ;  /* 0x20000018ff187230 */ /* 0x000fe20000004100 */
[----:B------:R-:W-:Y:S01]  /*2cc0*/  FADD R78, R81, -R78 ;  /* 0x8000004e514e7221 */ /* 0x000fe20000000000 */
[----:B------:R-:W-:Y:S01]  /*2cd0*/  HADD2.F32 R6, -RZ, R13.H0_H0 ;  /* 0x2000000dff067230 */ /* 0x000fe20000004100 */
[----:B--2---:R-:W-:Y:S01]  /*2ce0*/  FMUL R4, R35, R4 ;  /* 0x0000000423047220 */ /* 0x004fe20000400000 */
[----:B------:R-:W-:Y:S01]  /*2cf0*/  HADD2.F32 R31, -RZ, R31.H0_H0 ;  /* 0x2000001fff1f7230 */ /* 0x000fe20000004100 */
[----:B------:R-:W-:Y:S01]  /*2d00*/  FADD R7, R34, -R7 ;  /* 0x8000000722077221 */ /* 0x000fe20000000000 */
[----:B------:R-:W-:Y:S01]  /*2d10*/  HADD2.F32 R18, -RZ, R53.H0_H0 ;  /* 0x20000035ff127230 */ /* 0x000fe20000004100 */
[----:B------:R-:W-:Y:S01]  /*2d20*/  FFMA R5, R5, R17, R26 ;  /* 0x0000001105057223 */ /* 0x000fe2000000001a */
[----:B------:R-:W-:Y:S01]  /*2d30*/  HADD2.F32 R16, -RZ, R16.H0_H0 ;  /* 0x20000010ff107230 */ /* 0x000fe20000004100 */
[----:B------:R-:W-:Y:S01]  /*2d40*/  FFMA R24, R21, R25, R24 ;  /* 0x0000001915187223 */ /* 0x000fe20000000018 */
[----:B------:R-:W-:Y:S01]  /*2d50*/  HADD2.F32 R51, -RZ, R51.H0_H0 ;  /* 0x20000033ff337230 */ /* 0x000fe20000004100 */
[----:B---3--:R-:W-:Y:S01]  /*2d60*/  FMUL R91, R96, R91 ;  /* 0x0000005b605b7220 */ /* 0x008fe20000400000 */
[----:B------:R-:W-:Y:S01]  /*2d70*/  HADD2.F32 R49, -RZ, R49.H0_H0 ;  /* 0x20000031ff317230 */ /* 0x000fe20000004100 */
[----:B----4-:R-:W-:Y:S01]  /*2d80*/  FMUL R78, R89, R78 ;  /* 0x0000004e594e7220 */ /* 0x010fe20000400000 */
[----:B------:R-:W-:Y:S01]  /*2d90*/  HADD2.F32 R65, -RZ, R48.H0_H0 ;  /* 0x20000030ff417230 */ /* 0x000fe20000004100 */
[----:B------:R-:W-:Y:S01]  /*2da0*/  FFMA R6, R6, R4, R31 ;  /* 0x0000000406067223 */ /* 0x000fe2000000001f */
[----:B------:R-:W-:Y:S01]  /*2db0*/  HADD2.F32 R72, -RZ, R72.H0_H0 ;  /* 0x20000048ff487230 */ /* 0x000fe20000004100 */
[----:B------:R-:W-:Y:S01]  /*2dc0*/  FMUL R7, R42, R7 ;  /* 0x000000072a077220 */ /* 0x000fe20000400000 */
[----:B------:R-:W-:Y:S01]  /*2dd0*/  HADD2.F32 R53, -RZ, R54.H0_H0 ;  /* 0x20000036ff357230 */ /* 0x000fe20000004100 */
[----:B------:R-:W-:Y:S01]  /*2de0*/  SHF.L.U32 R4, R8, 0x3, RZ ;  /* 0x0000000308047819 */ /* 0x000fe200000006ff */
[----:B------:R-:W-:-:S02]  /*2df0*/  HADD2.F32 R11, -RZ, R11.H0_H0 ;  /* 0x2000000bff0b7230 */ /* 0x000fc40000004100 */
[----:B------:R-:W-:Y:S01]  /*2e00*/  HADD2.F32 R22, -RZ, R22.H0_H0 ;  /* 0x20000016ff167230 */ /* 0x000fe20000004100 */
[----:B------:R-:W-:Y:S01]  /*2e10*/  SHF.R.U32.HI R10, RZ, 0x1, R8 ;  /* 0x00000001ff0a7819 */ /* 0x000fe20000011608 */
[----:B------:R-:W-:Y:S01]  /*2e20*/  FFMA R16, R16, R91, R51 ;  /* 0x0000005b10107223 */ /* 0x000fe20000000033 */
[----:B------:R-:W-:Y:S01]  /*2e30*/  FFMA R12, R12, R78, R49 ;  /* 0x0000004e0c0c7223 */ /* 0x000fe20000000031 */
[----:B------:R-:W-:Y:S01]  /*2e40*/  F2FP.F16.F32.PACK_AB R24, R24, R5 ;  /* 0x000000051818723e */ /* 0x000fe200000000ff */
[----:B------:R-:W-:Y:S01]  /*2e50*/  FFMA R27, R65, R27, R72 ;  /* 0x0000001b411b7223 */ /* 0x000fe20000000048 */
[----:B------:R-:W-:Y:S01]  /*2e60*/  FFMA R18, R18, R32, R53 ;  /* 0x0000002012127223 */ /* 0x000fe20000000035 */
[----:B------:R-:W-:Y:S01]  /*2e70*/  FFMA R7, R11, R7, R22 ;  /* 0x000000070b077223 */ /* 0x000fe20000000016 */
[----:B------:R-:W-:Y:S02]  /*2e80*/  LOP3.LUT R5, R4, 0x8, RZ, 0xc0, !PT ;  /* 0x0000000804057812 */ /* 0x000fe400078ec0ff */
[----:B------:R-:W-:-:S02]  /*2e90*/  SGXT.U32 R4, R10, 0x7 ;  /* 0x000000070a04781a */ /* 0x000fc40000000000 */
[----:B------:R-:W-:Y:S02]  /*2ea0*/  F2FP.F16.F32.PACK_AB R16, RZ, R16 ;  /* 0x00000010ff10723e */ /* 0x000fe400000000ff */
[----:B------:R-:W-:Y:S02]  /*2eb0*/  F2FP.F16.F32.PACK_AB R12, RZ, R12 ;  /* 0x0000000cff0c723e */ /* 0x000fe400000000ff */
[----:B-----5:R-:W-:Y:S02]  /*2ec0*/  LOP3.LUT R14, R14, 0xff, RZ, 0xc0, !PT ;  /* 0x000000ff0e0e7812 */ /* 0x020fe400078ec0ff */
[----:B------:R-:W-:Y:S02]  /*2ed0*/  F2FP.F16.F32.PACK_AB R9, RZ, R9 ;  /* 0x00000009ff09723e */ /* 0x000fe400000000ff */
[----:B------:R-:W-:Y:S02]  /*2ee0*/  F2FP.F16.F32.PACK_AB R27, R27, R36 ;  /* 0x000000241b1b723e */ /* 0x000fe400000000ff */
[----:B------:R-:W-:-:S02]  /*2ef0*/  F2FP.F16.F32.PACK_AB R37, RZ, R37 ;  /* 0x00000025ff25723e */ /* 0x000fc400000000ff */
[----:B------:R-:W-:Y:S02]  /*2f00*/  F2FP.F16.F32.PACK_AB R58, RZ, R58 ;  /* 0x0000003aff3a723e */ /* 0x000fe400000000ff */
[----:B------:R-:W-:Y:S02]  /*2f10*/  F2FP.F16.F32.PACK_AB R18, R18, R55 ;  /* 0x000000371212723e */ /* 0x000fe400000000ff */
[----:B------:R-:W-:Y:S02]  /*2f20*/  F2FP.F16.F32.PACK_AB R47, R60, R47 ;  /* 0x0000002f3c2f723e */ /* 0x000fe400000000ff */
[----:B------:R-:W-:Y:S02]  /*2f30*/  F2FP.F16.F32.PACK_AB R19, RZ, R19 ;  /* 0x00000013ff13723e */ /* 0x000fe400000000ff */
[----:B------:R-:W-:Y:S02]  /*2f40*/  F2FP.F16.F32.PACK_AB R7, RZ, R7 ;  /* 0x00000007ff07723e */ /* 0x000fe400000000ff */
[----:B------:R-:W-:-:S02]  /*2f50*/  F2FP.F16.F32.PACK_AB R6, RZ, R6 ;  /* 0x00000006ff06723e */ /* 0x000fc400000000ff */
[----:B------:R-:W-:Y:S01]  /*2f60*/  LOP3.LUT R2, R2, R5, RZ, 0xfc, !PT ;  /* 0x0000000502027212 */ /* 0x000fe200078efcff */
[----:B------:R-:W-:Y:S01]  /*2f70*/  IMAD R5, R4, 0x18, R5 ;  /* 0x0000001804057824 */ /* 0x000fe200078e0205 */
[----:B------:R-:W-:Y:S01]  /*2f80*/  PRMT R21, R16, 0x5410, R12 ;  /* 0x0000541010157816 */ /* 0x000fe2000000000c */
[----:B------:R-:W-:Y:S01]  /*2f90*/  IMAD R8, R14, 0x30, RZ ;  /* 0x000000300e087824 */ /* 0x000fe200078e02ff */
[----:B------:R-:W-:Y:S02]  /*2fa0*/  PRMT R10, R27, 0x7610, R27 ;  /* 0x000076101b0a7816 */ /* 0x000fe4000000001b */
[----:B------:R-:W-:Y:S02]  /*2fb0*/  PRMT R11, R37, 0x5410, R58 ;  /* 0x00005410250b7816 */ /* 0x000fe4000000003a */
[----:B------:R-:W-:Y:S02]  /*2fc0*/  PRMT R20, R18, 0x7610, R18 ;  /* 0x0000761012147816 */ /* 0x000fe40000000012 */
[----:B------:R-:W-:-:S02]  /*2fd0*/  PRMT R16, R47, 0x7610, R47 ;  /* 0x000076102f107816 */ /* 0x000fc4000000002f */
[----:B------:R-:W-:Y:S02]  /*2fe0*/  PRMT R17, R9, 0x5410, R19 ;  /* 0x0000541009117816 */ /* 0x000fe40000000013 */
[----:B------:R-:W-:Y:S02]  /*2ff0*/  PRMT R25, R7, 0x5410, R6 ;  /* 0x0000541007197816 */ /* 0x000fe40000000006 */
[----:B------:R-:W-:Y:S01]  /*3000*/  SHF.L.U32 R7, R5, 0x1, RZ ;  /* 0x0000000105077819 */ /* 0x000fe200000006ff */
[----:B------:R-:W-:Y:S04]  /*3010*/  STS.64 [R8], R10 ;  /* 0x0000000a08007388 */ /* 0x000fe80000000a00 */
[----:B------:R-:W-:Y:S04]  /*3020*/  STS.64 [R8+0x8], R20 ;  /* 0x0000081408007388 */ /* 0x000fe80000000a00 */
[----:B------:R-:W-:Y:S04]  /*3030*/  STS.64 [R8+0x10], R16 ;  /* 0x0000101008007388 */ /* 0x000fe80000000a00 */
[----:B------:R-:W-:Y:S04]  /*3040*/  STS.64 [R8+0x18], R24 ;  /* 0x0000181808007388 */ /* 0x000fe80000000a00 */
[----:B------:R-:W-:Y:S06]  /*3050*/  BAR.SYNC 0x0 ;  /* 0x0000000000007b1d */ /* 0x000fec0000000000 */
[----:B------:R-:W0:Y:S01]  /*3060*/  LDS.128 R12, [R7] ;  /* 0x00000000070c7984 */ /* 0x000e220000000c00 */
[----:B------:R-:W-:-:S05]  /*3070*/  IMAD.HI R5, R2, 0x66666667, RZ ;  /* 0x6666666702057827 */ /* 0x000fca00078e02ff */
[----:B------:R-:W-:-:S04]  /*3080*/  SHF.R.U32.HI R6, RZ, 0x1f, R5 ;  /* 0x0000001fff067819 */ /* 0x000fc80000011605 */
[----:B------:R-:W-:Y:S01]  /*3090*/  LEA.HI.SX32 R6, R5, R6, 0x18 ;  /* 0x0000000605067211 */ /* 0x000fe200078fc2ff */
[----:B------:R-:W-:Y:S01]  /*30a0*/  UIMAD UR4, UR5, UR4, URZ ;  /* 0x00000004050472a4 */ /* 0x000fe2000f8e023f */
[----:B------:R-:W-:-:S03]  /*30b0*/  PRMT R3, R4, 0x6540, R3 ;  /* 0x0000654004037816 */ /* 0x000fc60000000003 */
[----:B------:R-:W-:Y:S01]  /*30c0*/  IMAD R5, R6, 0x280, RZ ;  /* 0x0000028006057824 */ /* 0x000fe200078e02ff */
[C---:B------:R-:W-:Y:S02]  /*30d0*/  ISETP.GE.AND P0, PT, R2.reuse, 0x3700, PT ;  /* 0x000037000200780c */ /* 0x040fe40003f06270 */
[C---:B------:R-:W-:Y:S02]  /*30e0*/  LOP3.LUT R4, R3.reuse, 0x80, RZ, 0xfc, !PT ;  /* 0x0000008003047812 */ /* 0x040fe400078efcff */
[----:B------:R-:W-:Y:S02]  /*30f0*/  IADD3 R2, R2, -R5, RZ ;  /* 0x8000000502027210 */ /* 0x000fe40007ffe0ff */
[----:B------:R-:W-:Y:S02]  /*3100*/  ISETP.LT.AND P1, PT, R3, c[0x0][0x1ac], !P0 ;  /* 0x00006b0003007a0c */ /* 0x000fe40004721270 */
[----:B------:R-:W-:Y:S01]  /*3110*/  ISETP.LT.AND P0, PT, R4, c[0x0][0x1ac], !P0 ;  /* 0x00006b0004007a0c */ /* 0x000fe20004701270 */
[----:B------:R-:W-:-:S04]  /*3120*/  IMAD R5, R5, UR4, R2 ;  /* 0x0000000405057c24 */ /* 0x000fc8000f8e0202 */
[----:B------:R-:W-:-:S04]  /*3130*/  IMAD R3, R3, 0x280, R5 ;  /* 0x0000028003037824 */ /* 0x000fc800078e0205 */
[----:B------:R-:W-:-:S05]  /*3140*/  IMAD.WIDE R2, R3, R0, c[0x0][0x198] ;  /* 0x0000660003027625 */ /* 0x000fca00078e0200 */
[----:B0-----:R0:W-:Y:S01]  /*3150*/  @P1 STG.E.128 [R2.64], R12 ;  /* 0x0000000c02001986 */ /* 0x0011e2000c101d08 */
[----:B------:R-:W-:Y:S05]  /*3160*/  @!P0 EXIT ;  /* 0x000000000000894d */ /* 0x000fea0003800000 */
[----:B------:R-:W1:Y:S01]  /*3170*/  LDS.128 R8, [R7+0x1800] ;  /* 0x0018000007087984 */ /* 0x000e620000000c00 */
[----:B0-----:R-:W-:-:S04]  /*3180*/  IMAD R3, R4, 0x280, R5 ;  /* 0x0000028004037824 */ /* 0x001fc800078e0205 */
[----:B------:R-:W-:-:S05]  /*3190*/  IMAD.WIDE R2, R3, R0, c[0x0][0x198] ;  /* 0x0000660003027625 */ /* 0x000fca00078e0200 */
[----:B-1----:R-:W-:Y:S01]  /*31a0*/  STG.E.128 [R2.64], R8 ;  /* 0x0000000802007986 */ /* 0x002fe2000c101d08 */
[----:B------:R-:W-:Y:S05]  /*31b0*/  EXIT ;  /* 0x000000000000794d */ /* 0x000fea0003800000 */
.L_x_0:
[----:B------:R-:W-:-:S00]  /*31c0*/  BRA `(.L_x_0) ;  /* 0xfffffff000007947 */ /* 0x000fc0000383ffff */
[----:B------:R-:W-:-:S00]  /*31d0*/  NOP ;  /* 0x0000000000007918 */ /* 0x000fc00000000000 */
        /* <DEDUP_REMOVED lines=10> */
.L_x_1:


//--------------------- .nv.global.init           --------------------------
	.section	.nv.global.init,"aw",@progbits
.nv.global.init:
	.type		_$_str,@object
	.size		_$_str,(.L_0 - _$_str)
_$_str:
        /*0000*/ 	.byte	0x5f, 0x5f, 0x43, 0x55, 0x44, 0x41, 0x5f, 0x46, 0x54, 0x5a, 0x00
.L_0:


//--------------------- .nv.shared.triton__0d1d2d3d4d5d6d7d8910de11 --------------------------
	.section	.nv.shared.triton__0d1d2d3d4d5d6d7d8910de11,"aw",@nobits
	.align	16
